//
// Generated by NVIDIA NVVM Compiler
//
// Compiler Build ID: CL-36424714
// Cuda compilation tools, release 13.0, V13.0.88
// Based on NVVM 20.0.0
//

.version 9.0
.target sm_100
.address_size 64

	// .globl	dema_batch_f32

.visible .entry dema_batch_f32(
	.param .u64 .ptr .align 1 dema_batch_f32_param_0,
	.param .u64 .ptr .align 1 dema_batch_f32_param_1,
	.param .u32 dema_batch_f32_param_2,
	.param .u32 dema_batch_f32_param_3,
	.param .u32 dema_batch_f32_param_4,
	.param .u64 .ptr .align 1 dema_batch_f32_param_5
)
{
	.reg .pred 	%p<33>;
	.reg .b32 	%r<63>;
	.reg .b32 	%f<129>;
	.reg .b64 	%rd<46>;

	ld.param.u64 	%rd12, [dema_batch_f32_param_0];
	ld.param.u64 	%rd11, [dema_batch_f32_param_1];
	ld.param.u32 	%r33, [dema_batch_f32_param_2];
	ld.param.u32 	%r59, [dema_batch_f32_param_3];
	ld.param.u32 	%r35, [dema_batch_f32_param_4];
	ld.param.u64 	%rd13, [dema_batch_f32_param_5];
	cvta.to.global.u64 	%rd1, %rd13;
	cvta.to.global.u64 	%rd2, %rd12;
	mov.u32 	%r1, %ctaid.x;
	setp.ge.s32 	%p1, %r1, %r35;
	@%p1 bra 	$L__BB0_50;
	mul.lo.s32 	%r2, %r33, %r1;
	mov.u32 	%r3, %tid.x;
	setp.ge.s32 	%p2, %r3, %r33;
	@%p2 bra 	$L__BB0_4;
	mov.u32 	%r4, %ntid.x;
	mov.u32 	%r56, %r3;
$L__BB0_3:
	add.s32 	%r36, %r56, %r2;
	mul.wide.s32 	%rd14, %r36, 4;
	add.s64 	%rd15, %rd1, %rd14;
	mov.b32 	%r37, 2143289344;
	st.global.u32 	[%rd15], %r37;
	add.s32 	%r56, %r56, %r4;
	setp.lt.s32 	%p3, %r56, %r33;
	@%p3 bra 	$L__BB0_3;
$L__BB0_4:
	bar.sync 	0;
	setp.ne.s32 	%p4, %r3, 0;
	setp.ge.s32 	%p5, %r59, %r33;
	or.pred  	%p6, %p4, %p5;
	@%p6 bra 	$L__BB0_50;
	cvta.to.global.u64 	%rd16, %rd11;
	mul.wide.u32 	%rd17, %r1, 4;
	add.s64 	%rd18, %rd16, %rd17;
	ld.global.nc.u32 	%r7, [%rd18];
	setp.lt.s32 	%p7, %r7, 1;
	@%p7 bra 	$L__BB0_50;
	cvt.rn.f32.u32 	%f41, %r7;
	add.f32 	%f42, %f41, 0f3F800000;
	mov.f32 	%f43, 0f40000000;
	div.rn.f32 	%f1, %f43, %f42;
	add.s32 	%r38, %r59, %r7;
	add.s32 	%r8, %r38, -1;
	mul.wide.s32 	%rd19, %r59, 4;
	add.s64 	%rd20, %rd2, %rd19;
	ld.global.nc.f32 	%f125, [%rd20];
	setp.lt.s32 	%p8, %r59, %r8;
	@%p8 bra 	$L__BB0_8;
	add.f32 	%f44, %f125, %f125;
	sub.f32 	%f45, %f44, %f125;
	add.s32 	%r39, %r2, %r59;
	mul.wide.s32 	%rd21, %r39, 4;
	add.s64 	%rd22, %rd1, %rd21;
	st.global.f32 	[%rd22], %f45;
$L__BB0_8:
	add.s32 	%r61, %r59, 1;
	setp.ge.s32 	%p9, %r61, %r33;
	@%p9 bra 	$L__BB0_50;
	not.b32 	%r40, %r59;
	add.s32 	%r10, %r33, %r40;
	sub.s32 	%r41, %r33, %r59;
	add.s32 	%r42, %r41, -2;
	and.b32  	%r11, %r10, 7;
	setp.lt.u32 	%p10, %r42, 7;
	mov.f32 	%f126, %f125;
	@%p10 bra 	$L__BB0_29;
	and.b32  	%r43, %r10, -8;
	neg.s32 	%r58, %r43;
	add.s32 	%r57, %r59, %r2;
	cvt.s64.s32 	%rd26, %r2;
	mov.f32 	%f126, %f125;
$L__BB0_11:
	.pragma "nounroll";
	add.s32 	%r44, %r59, 1;
	cvt.s64.s32 	%rd3, %r44;
	mul.wide.s32 	%rd23, %r44, 4;
	add.s64 	%rd4, %rd2, %rd23;
	ld.global.nc.f32 	%f46, [%rd4];
	sub.f32 	%f47, %f46, %f126;
	fma.rn.f32 	%f5, %f1, %f47, %f126;
	sub.f32 	%f48, %f5, %f125;
	fma.rn.f32 	%f6, %f1, %f48, %f125;
	setp.lt.s32 	%p11, %r44, %r8;
	@%p11 bra 	$L__BB0_13;
	neg.f32 	%f49, %f6;
	fma.rn.f32 	%f50, %f5, 0f40000000, %f49;
	add.s32 	%r45, %r57, 1;
	mul.wide.s32 	%rd24, %r45, 4;
	add.s64 	%rd25, %rd1, %rd24;
	st.global.f32 	[%rd25], %f50;
$L__BB0_13:
	cvt.u32.u64 	%r46, %rd3;
	ld.global.nc.f32 	%f51, [%rd4+4];
	sub.f32 	%f52, %f51, %f5;
	fma.rn.f32 	%f7, %f1, %f52, %f5;
	sub.f32 	%f53, %f7, %f6;
	fma.rn.f32 	%f8, %f1, %f53, %f6;
	add.s32 	%r17, %r46, 1;
	setp.lt.s32 	%p12, %r17, %r8;
	add.s64 	%rd27, %rd3, %rd26;
	shl.b64 	%rd28, %rd27, 2;
	add.s64 	%rd5, %rd1, %rd28;
	@%p12 bra 	$L__BB0_15;
	neg.f32 	%f54, %f8;
	fma.rn.f32 	%f55, %f7, 0f40000000, %f54;
	st.global.f32 	[%rd5+4], %f55;
$L__BB0_15:
	ld.global.nc.f32 	%f56, [%rd4+8];
	sub.f32 	%f57, %f56, %f7;
	fma.rn.f32 	%f9, %f1, %f57, %f7;
	sub.f32 	%f58, %f9, %f8;
	fma.rn.f32 	%f10, %f1, %f58, %f8;
	add.s32 	%r18, %r17, 1;
	setp.lt.s32 	%p13, %r18, %r8;
	@%p13 bra 	$L__BB0_17;
	neg.f32 	%f59, %f10;
	fma.rn.f32 	%f60, %f9, 0f40000000, %f59;
	st.global.f32 	[%rd5+8], %f60;
$L__BB0_17:
	ld.global.nc.f32 	%f61, [%rd4+12];
	sub.f32 	%f62, %f61, %f9;
	fma.rn.f32 	%f11, %f1, %f62, %f9;
	sub.f32 	%f63, %f11, %f10;
	fma.rn.f32 	%f12, %f1, %f63, %f10;
	add.s32 	%r19, %r18, 1;
	setp.lt.s32 	%p14, %r19, %r8;
	@%p14 bra 	$L__BB0_19;
	neg.f32 	%f64, %f12;
	fma.rn.f32 	%f65, %f11, 0f40000000, %f64;
	st.global.f32 	[%rd5+12], %f65;
$L__BB0_19:
	ld.global.nc.f32 	%f66, [%rd4+16];
	sub.f32 	%f67, %f66, %f11;
	fma.rn.f32 	%f13, %f1, %f67, %f11;
	sub.f32 	%f68, %f13, %f12;
	fma.rn.f32 	%f14, %f1, %f68, %f12;
	add.s32 	%r20, %r19, 1;
	setp.lt.s32 	%p15, %r20, %r8;
	@%p15 bra 	$L__BB0_21;
	neg.f32 	%f69, %f14;
	fma.rn.f32 	%f70, %f13, 0f40000000, %f69;
	st.global.f32 	[%rd5+16], %f70;
$L__BB0_21:
	ld.global.nc.f32 	%f71, [%rd4+20];
	sub.f32 	%f72, %f71, %f13;
	fma.rn.f32 	%f15, %f1, %f72, %f13;
	sub.f32 	%f73, %f15, %f14;
	fma.rn.f32 	%f16, %f1, %f73, %f14;
	add.s32 	%r21, %r20, 1;
	setp.lt.s32 	%p16, %r21, %r8;
	@%p16 bra 	$L__BB0_23;
	neg.f32 	%f74, %f16;
	fma.rn.f32 	%f75, %f15, 0f40000000, %f74;
	st.global.f32 	[%rd5+20], %f75;
$L__BB0_23:
	ld.global.nc.f32 	%f76, [%rd4+24];
	sub.f32 	%f77, %f76, %f15;
	fma.rn.f32 	%f17, %f1, %f77, %f15;
	sub.f32 	%f78, %f17, %f16;
	fma.rn.f32 	%f18, %f1, %f78, %f16;
	add.s32 	%r22, %r21, 1;
	setp.lt.s32 	%p17, %r22, %r8;
	@%p17 bra 	$L__BB0_25;
	neg.f32 	%f79, %f18;
	fma.rn.f32 	%f80, %f17, 0f40000000, %f79;
	st.global.f32 	[%rd5+24], %f80;
$L__BB0_25:
	ld.global.nc.f32 	%f81, [%rd4+28];
	sub.f32 	%f82, %f81, %f17;
	fma.rn.f32 	%f126, %f1, %f82, %f17;
	sub.f32 	%f83, %f126, %f18;
	fma.rn.f32 	%f125, %f1, %f83, %f18;
	add.s32 	%r47, %r22, 1;
	setp.lt.s32 	%p18, %r47, %r8;
	@%p18 bra 	$L__BB0_27;
	neg.f32 	%f84, %f125;
	fma.rn.f32 	%f85, %f126, 0f40000000, %f84;
	st.global.f32 	[%rd5+28], %f85;
$L__BB0_27:
	add.s32 	%r59, %r59, 8;
	add.s32 	%r58, %r58, 8;
	add.s32 	%r57, %r57, 8;
	setp.ne.s32 	%p19, %r58, 0;
	@%p19 bra 	$L__BB0_11;
	add.s32 	%r61, %r59, 1;
$L__BB0_29:
	setp.eq.s32 	%p20, %r11, 0;
	@%p20 bra 	$L__BB0_50;
	and.b32  	%r28, %r10, 3;
	setp.lt.u32 	%p21, %r11, 4;
	@%p21 bra 	$L__BB0_40;
	cvt.s64.s32 	%rd6, %r61;
	mul.wide.s32 	%rd29, %r61, 4;
	add.s64 	%rd7, %rd2, %rd29;
	ld.global.nc.f32 	%f86, [%rd7];
	sub.f32 	%f87, %f86, %f126;
	fma.rn.f32 	%f23, %f1, %f87, %f126;
	sub.f32 	%f88, %f23, %f125;
	fma.rn.f32 	%f24, %f1, %f88, %f125;
	setp.lt.s32 	%p22, %r61, %r8;
	@%p22 bra 	$L__BB0_33;
	neg.f32 	%f89, %f24;
	fma.rn.f32 	%f90, %f23, 0f40000000, %f89;
	add.s32 	%r48, %r61, %r2;
	mul.wide.s32 	%rd30, %r48, 4;
	add.s64 	%rd31, %rd1, %rd30;
	st.global.f32 	[%rd31], %f90;
$L__BB0_33:
	add.s32 	%r49, %r61, 1;
	ld.global.nc.f32 	%f91, [%rd7+4];
	sub.f32 	%f92, %f91, %f23;
	fma.rn.f32 	%f25, %f1, %f92, %f23;
	sub.f32 	%f93, %f25, %f24;
	fma.rn.f32 	%f26, %f1, %f93, %f24;
	setp.lt.s32 	%p23, %r49, %r8;
	cvt.s64.s32 	%rd32, %r2;
	add.s64 	%rd33, %rd6, %rd32;
	shl.b64 	%rd34, %rd33, 2;
	add.s64 	%rd8, %rd1, %rd34;
	@%p23 bra 	$L__BB0_35;
	neg.f32 	%f94, %f26;
	fma.rn.f32 	%f95, %f25, 0f40000000, %f94;
	st.global.f32 	[%rd8+4], %f95;
$L__BB0_35:
	add.s32 	%r50, %r61, 2;
	ld.global.nc.f32 	%f96, [%rd7+8];
	sub.f32 	%f97, %f96, %f25;
	fma.rn.f32 	%f27, %f1, %f97, %f25;
	sub.f32 	%f98, %f27, %f26;
	fma.rn.f32 	%f28, %f1, %f98, %f26;
	setp.lt.s32 	%p24, %r50, %r8;
	@%p24 bra 	$L__BB0_37;
	neg.f32 	%f99, %f28;
	fma.rn.f32 	%f100, %f27, 0f40000000, %f99;
	st.global.f32 	[%rd8+8], %f100;
$L__BB0_37:
	add.s32 	%r51, %r61, 3;
	ld.global.nc.f32 	%f101, [%rd7+12];
	sub.f32 	%f102, %f101, %f27;
	fma.rn.f32 	%f126, %f1, %f102, %f27;
	sub.f32 	%f103, %f126, %f28;
	fma.rn.f32 	%f125, %f1, %f103, %f28;
	setp.lt.s32 	%p25, %r51, %r8;
	@%p25 bra 	$L__BB0_39;
	neg.f32 	%f104, %f125;
	fma.rn.f32 	%f105, %f126, 0f40000000, %f104;
	st.global.f32 	[%rd8+12], %f105;
$L__BB0_39:
	add.s32 	%r61, %r61, 4;
$L__BB0_40:
	setp.eq.s32 	%p26, %r28, 0;
	@%p26 bra 	$L__BB0_50;
	setp.eq.s32 	%p27, %r28, 1;
	@%p27 bra 	$L__BB0_47;
	cvt.s64.s32 	%rd9, %r61;
	mul.wide.s32 	%rd35, %r61, 4;
	add.s64 	%rd10, %rd2, %rd35;
	ld.global.nc.f32 	%f106, [%rd10];
	sub.f32 	%f107, %f106, %f126;
	fma.rn.f32 	%f33, %f1, %f107, %f126;
	sub.f32 	%f108, %f33, %f125;
	fma.rn.f32 	%f34, %f1, %f108, %f125;
	setp.lt.s32 	%p28, %r61, %r8;
	@%p28 bra 	$L__BB0_44;
	neg.f32 	%f109, %f34;
	fma.rn.f32 	%f110, %f33, 0f40000000, %f109;
	add.s32 	%r52, %r61, %r2;
	mul.wide.s32 	%rd36, %r52, 4;
	add.s64 	%rd37, %rd1, %rd36;
	st.global.f32 	[%rd37], %f110;
$L__BB0_44:
	add.s32 	%r53, %r61, 1;
	ld.global.nc.f32 	%f111, [%rd10+4];
	sub.f32 	%f112, %f111, %f33;
	fma.rn.f32 	%f126, %f1, %f112, %f33;
	sub.f32 	%f113, %f126, %f34;
	fma.rn.f32 	%f125, %f1, %f113, %f34;
	setp.lt.s32 	%p29, %r53, %r8;
	@%p29 bra 	$L__BB0_46;
	neg.f32 	%f114, %f125;
	fma.rn.f32 	%f115, %f126, 0f40000000, %f114;
	cvt.s64.s32 	%rd38, %r2;
	add.s64 	%rd39, %rd9, %rd38;
	shl.b64 	%rd40, %rd39, 2;
	add.s64 	%rd41, %rd1, %rd40;
	st.global.f32 	[%rd41+4], %f115;
$L__BB0_46:
	add.s32 	%r61, %r61, 2;
$L__BB0_47:
	and.b32  	%r54, %r10, 1;
	setp.eq.b32 	%p30, %r54, 1;
	not.pred 	%p31, %p30;
	@%p31 bra 	$L__BB0_50;
	mul.wide.s32 	%rd42, %r61, 4;
	add.s64 	%rd43, %rd2, %rd42;
	ld.global.nc.f32 	%f116, [%rd43];
	sub.f32 	%f117, %f116, %f126;
	fma.rn.f32 	%f39, %f1, %f117, %f126;
	sub.f32 	%f118, %f39, %f125;
	fma.rn.f32 	%f40, %f1, %f118, %f125;
	setp.lt.s32 	%p32, %r61, %r8;
	@%p32 bra 	$L__BB0_50;
	neg.f32 	%f119, %f40;
	fma.rn.f32 	%f120, %f39, 0f40000000, %f119;
	add.s32 	%r55, %r61, %r2;
	mul.wide.s32 	%rd44, %r55, 4;
	add.s64 	%rd45, %rd1, %rd44;
	st.global.f32 	[%rd45], %f120;
$L__BB0_50:
	ret;

}
	// .globl	dema_many_series_one_param_time_major_f32
.visible .entry dema_many_series_one_param_time_major_f32(
	.param .u64 .ptr .align 1 dema_many_series_one_param_time_major_f32_param_0,
	.param .u64 .ptr .align 1 dema_many_series_one_param_time_major_f32_param_1,
	.param .u32 dema_many_series_one_param_time_major_f32_param_2,
	.param .u32 dema_many_series_one_param_time_major_f32_param_3,
	.param .u32 dema_many_series_one_param_time_major_f32_param_4,
	.param .u64 .ptr .align 1 dema_many_series_one_param_time_major_f32_param_5
)
{
	.reg .pred 	%p<18>;
	.reg .b32 	%r<64>;
	.reg .b32 	%f<55>;
	.reg .b64 	%rd<33>;

	ld.param.u64 	%rd8, [dema_many_series_one_param_time_major_f32_param_0];
	ld.param.u64 	%rd7, [dema_many_series_one_param_time_major_f32_param_1];
	ld.param.u32 	%r39, [dema_many_series_one_param_time_major_f32_param_2];
	ld.param.u32 	%r40, [dema_many_series_one_param_time_major_f32_param_3];
	ld.param.u32 	%r41, [dema_many_series_one_param_time_major_f32_param_4];
	ld.param.u64 	%rd9, [dema_many_series_one_param_time_major_f32_param_5];
	cvta.to.global.u64 	%rd1, %rd9;
	cvta.to.global.u64 	%rd2, %rd8;
	mov.u32 	%r1, %ctaid.x;
	setp.ge.s32 	%p1, %r1, %r40;
	@%p1 bra 	$L__BB1_27;
	min.s32 	%r42, %r39, %r41;
	setp.lt.s32 	%p2, %r42, 1;
	@%p2 bra 	$L__BB1_27;
	cvta.to.global.u64 	%rd10, %rd7;
	mul.wide.u32 	%rd11, %r1, 4;
	add.s64 	%rd12, %rd10, %rd11;
	ld.global.nc.u32 	%r2, [%rd12];
	setp.ge.s32 	%p3, %r2, %r41;
	@%p3 bra 	$L__BB1_27;
	mov.u32 	%r3, %tid.x;
	setp.ge.u32 	%p4, %r3, %r41;
	@%p4 bra 	$L__BB1_6;
	mov.u32 	%r4, %ntid.x;
	mov.u32 	%r54, %r3;
$L__BB1_5:
	mad.lo.s32 	%r43, %r54, %r40, %r1;
	mul.wide.s32 	%rd13, %r43, 4;
	add.s64 	%rd14, %rd1, %rd13;
	mov.b32 	%r44, 2143289344;
	st.global.u32 	[%rd14], %r44;
	add.s32 	%r54, %r54, %r4;
	setp.lt.s32 	%p5, %r54, %r41;
	@%p5 bra 	$L__BB1_5;
$L__BB1_6:
	bar.sync 	0;
	setp.ne.s32 	%p6, %r3, 0;
	@%p6 bra 	$L__BB1_27;
	cvt.rn.f32.u32 	%f19, %r39;
	add.f32 	%f20, %f19, 0f3F800000;
	mov.f32 	%f21, 0f40000000;
	div.rn.f32 	%f1, %f21, %f20;
	add.s32 	%r45, %r39, %r2;
	add.s32 	%r7, %r45, -1;
	mad.lo.s32 	%r8, %r2, %r40, %r1;
	mul.wide.s32 	%rd15, %r8, 4;
	add.s64 	%rd16, %rd2, %rd15;
	ld.global.nc.f32 	%f49, [%rd16];
	setp.lt.s32 	%p7, %r2, %r7;
	@%p7 bra 	$L__BB1_9;
	add.f32 	%f22, %f49, %f49;
	sub.f32 	%f23, %f22, %f49;
	add.s64 	%rd18, %rd1, %rd15;
	st.global.f32 	[%rd18], %f23;
$L__BB1_9:
	add.s32 	%r63, %r2, 1;
	setp.ge.s32 	%p8, %r63, %r41;
	@%p8 bra 	$L__BB1_27;
	not.b32 	%r46, %r2;
	add.s32 	%r47, %r41, %r46;
	and.b32  	%r10, %r47, 3;
	setp.eq.s32 	%p9, %r10, 0;
	mov.f32 	%f52, %f49;
	@%p9 bra 	$L__BB1_16;
	neg.s32 	%r57, %r10;
	mad.lo.s32 	%r55, %r40, %r63, %r1;
	mov.u32 	%r56, %r2;
	mov.f32 	%f52, %f49;
$L__BB1_12:
	.pragma "nounroll";
	add.s32 	%r56, %r56, 1;
	mul.wide.s32 	%rd19, %r55, 4;
	add.s64 	%rd20, %rd2, %rd19;
	ld.global.nc.f32 	%f24, [%rd20];
	sub.f32 	%f25, %f24, %f52;
	fma.rn.f32 	%f52, %f1, %f25, %f52;
	sub.f32 	%f26, %f52, %f49;
	fma.rn.f32 	%f49, %f1, %f26, %f49;
	setp.lt.s32 	%p10, %r56, %r7;
	@%p10 bra 	$L__BB1_14;
	neg.f32 	%f27, %f49;
	fma.rn.f32 	%f28, %f52, 0f40000000, %f27;
	add.s64 	%rd22, %rd1, %rd19;
	st.global.f32 	[%rd22], %f28;
$L__BB1_14:
	add.s32 	%r57, %r57, 1;
	setp.ne.s32 	%p11, %r57, 0;
	add.s32 	%r55, %r55, %r40;
	@%p11 bra 	$L__BB1_12;
	add.s32 	%r63, %r56, 1;
$L__BB1_16:
	sub.s32 	%r48, %r41, %r2;
	add.s32 	%r49, %r48, -2;
	setp.lt.u32 	%p12, %r49, 3;
	@%p12 bra 	$L__BB1_27;
	mul.lo.s32 	%r50, %r63, %r40;
	add.s32 	%r51, %r50, %r40;
	add.s32 	%r62, %r1, %r51;
	shl.b32 	%r22, %r40, 2;
	add.s32 	%r52, %r63, 2;
	mad.lo.s32 	%r61, %r40, %r52, %r1;
	add.s32 	%r53, %r63, 3;
	mad.lo.s32 	%r60, %r40, %r53, %r1;
	add.s32 	%r59, %r1, %r50;
	mul.wide.s32 	%rd4, %r40, 4;
$L__BB1_18:
	mul.wide.s32 	%rd23, %r59, 4;
	add.s64 	%rd3, %rd2, %rd23;
	ld.global.nc.f32 	%f29, [%rd3];
	sub.f32 	%f30, %f29, %f52;
	fma.rn.f32 	%f11, %f1, %f30, %f52;
	sub.f32 	%f31, %f11, %f49;
	fma.rn.f32 	%f12, %f1, %f31, %f49;
	setp.lt.s32 	%p13, %r63, %r7;
	@%p13 bra 	$L__BB1_20;
	neg.f32 	%f32, %f12;
	fma.rn.f32 	%f33, %f11, 0f40000000, %f32;
	add.s64 	%rd25, %rd1, %rd23;
	st.global.f32 	[%rd25], %f33;
$L__BB1_20:
	add.s64 	%rd5, %rd3, %rd4;
	ld.global.nc.f32 	%f34, [%rd5];
	sub.f32 	%f35, %f34, %f11;
	fma.rn.f32 	%f13, %f1, %f35, %f11;
	sub.f32 	%f36, %f13, %f12;
	fma.rn.f32 	%f14, %f1, %f36, %f12;
	add.s32 	%r31, %r63, 1;
	setp.lt.s32 	%p14, %r31, %r7;
	@%p14 bra 	$L__BB1_22;
	neg.f32 	%f37, %f14;
	fma.rn.f32 	%f38, %f13, 0f40000000, %f37;
	mul.wide.s32 	%rd26, %r62, 4;
	add.s64 	%rd27, %rd1, %rd26;
	st.global.f32 	[%rd27], %f38;
$L__BB1_22:
	add.s64 	%rd6, %rd5, %rd4;
	ld.global.nc.f32 	%f39, [%rd6];
	sub.f32 	%f40, %f39, %f13;
	fma.rn.f32 	%f15, %f1, %f40, %f13;
	sub.f32 	%f41, %f15, %f14;
	fma.rn.f32 	%f16, %f1, %f41, %f14;
	add.s32 	%r32, %r31, 1;
	setp.lt.s32 	%p15, %r32, %r7;
	@%p15 bra 	$L__BB1_24;
	neg.f32 	%f42, %f16;
	fma.rn.f32 	%f43, %f15, 0f40000000, %f42;
	mul.wide.s32 	%rd28, %r61, 4;
	add.s64 	%rd29, %rd1, %rd28;
	st.global.f32 	[%rd29], %f43;
$L__BB1_24:
	add.s64 	%rd30, %rd6, %rd4;
	ld.global.nc.f32 	%f44, [%rd30];
	sub.f32 	%f45, %f44, %f15;
	fma.rn.f32 	%f52, %f1, %f45, %f15;
	sub.f32 	%f46, %f52, %f16;
	fma.rn.f32 	%f49, %f1, %f46, %f16;
	add.s32 	%r33, %r32, 1;
	setp.lt.s32 	%p16, %r33, %r7;
	@%p16 bra 	$L__BB1_26;
	neg.f32 	%f47, %f49;
	fma.rn.f32 	%f48, %f52, 0f40000000, %f47;
	mul.wide.s32 	%rd31, %r60, 4;
	add.s64 	%rd32, %rd1, %rd31;
	st.global.f32 	[%rd32], %f48;
$L__BB1_26:
	add.s32 	%r62, %r62, %r22;
	add.s32 	%r61, %r61, %r22;
	add.s32 	%r60, %r60, %r22;
	add.s32 	%r59, %r59, %r22;
	add.s32 	%r63, %r33, 1;
	setp.ne.s32 	%p17, %r63, %r41;
	@%p17 bra 	$L__BB1_18;
$L__BB1_27:
	ret;

}


// ===== COMPILED SASS (sm_100) =====

	.target	sm_100

	.elftype	@"ET_EXEC"


//--------------------- .note.nv.tkinfo           --------------------------
	.section	.note.nv.tkinfo,"",@"SHT_NOTE"
	.sectionflags	@"SHF_NOTE_NV_TKINFO"
	.tkinfo
        /*0018*/ 	.word	0x00000002
        /*0030*/ 	.string	""
        /*0030*/ 	.string	"ptxas"
        /*0030*/ 	.string	"Cuda compilation tools, release 13.0, V13.0.88"
        /*0030*/ 	.string	"Build cuda_13.0.r13.0/compiler.36424714_0"
        /*0030*/ 	.string	"-arch sm_100 -m 64 "



//--------------------- .note.nv.cuinfo           --------------------------
	.section	.note.nv.cuinfo,"",@"SHT_NOTE"
	.sectionflags	@"SHF_NOTE_NV_CUINFO"
        /*0018*/ 	.short	0x0002
        /*001a*/ 	.short	0x0064
        /*001c*/ 	.short	0x0082
	.zero		2


//--------------------- .nv.info                  --------------------------
	.section	.nv.info,"",@"SHT_CUDA_INFO"
	.align	4


	//----- nvinfo : EIATTR_REGCOUNT
	.align		4
        /*0000*/ 	.byte	0x04, 0x2f
        /*0002*/ 	.short	(.L_1 - .L_0)
	.align		4
.L_0:
        /*0004*/ 	.word	index@(dema_batch_f32)
        /*0008*/ 	.word	0x00000020


	//----- nvinfo : EIATTR_FRAME_SIZE
	.align		4
.L_1:
        /*000c*/ 	.byte	0x04, 0x11
        /*000e*/ 	.short	(.L_3 - .L_2)
	.align		4
.L_2:
        /*0010*/ 	.word	index@($__internal_1_$__cuda_sm3x_div_rn_noftz_f32_slowpath)
        /*0014*/ 	.word	0x00000000


	//----- nvinfo : EIATTR_FRAME_SIZE
	.align		4
.L_3:
        /*0018*/ 	.byte	0x04, 0x11
        /*001a*/ 	.short	(.L_5 - .L_4)
	.align		4
.L_4:
        /*001c*/ 	.word	index@(dema_batch_f32)
        /*0020*/ 	.word	0x00000000


	//----- nvinfo : EIATTR_REGCOUNT
	.align		4
.L_5:
        /*0024*/ 	.byte	0x04, 0x2f
        /*0026*/ 	.short	(.L_7 - .L_6)
	.align		4
.L_6:
        /*0028*/ 	.word	index@(dema_many_series_one_param_time_major_f32)
        /*002c*/ 	.word	0x0000001f


	//----- nvinfo : EIATTR_FRAME_SIZE
	.align		4
.L_7:
        /*0030*/ 	.byte	0x04, 0x11
        /*0032*/ 	.short	(.L_9 - .L_8)
	.align		4
.L_8:
        /*0034*/ 	.word	index@($__internal_0_$__cuda_sm3x_div_rn_noftz_f32_slowpath)
        /*0038*/ 	.word	0x00000000


	//----- nvinfo : EIATTR_FRAME_SIZE
	.align		4
.L_9:
        /*003c*/ 	.byte	0x04, 0x11
        /*003e*/ 	.short	(.L_11 - .L_10)
	.align		4
.L_10:
        /*0040*/ 	.word	index@(dema_many_series_one_param_time_major_f32)
        /*0044*/ 	.word	0x00000000


	//----- nvinfo : EIATTR_MIN_STACK_SIZE
	.align		4
.L_11:
        /*0048*/ 	.byte	0x04, 0x12
        /*004a*/ 	.short	(.L_13 - .L_12)
	.align		4
.L_12:
        /*004c*/ 	.word	index@(dema_many_series_one_param_time_major_f32)
        /*0050*/ 	.word	0x00000000


	//----- nvinfo : EIATTR_MIN_STACK_SIZE
	.align		4
.L_13:
        /*0054*/ 	.byte	0x04, 0x12
        /*0056*/ 	.short	(.L_15 - .L_14)
	.align		4
.L_14:
        /*0058*/ 	.word	index@(dema_batch_f32)
        /*005c*/ 	.word	0x00000000
.L_15:


//--------------------- .nv.compat                --------------------------
	.section	.nv.compat,"",@"SHT_CUDA_COMPAT_INFO"
	.align	4
        /*0000*/ 	.byte	0x02, 0x09, 0x00, 0x00, 0x02, 0x02, 0x01, 0x00, 0x02, 0x05, 0x05, 0x00, 0x03, 0x07, 0x01, 0x01
        /*0010*/ 	.byte	0x02, 0x03, 0x00, 0x00, 0x02, 0x06, 0x01, 0x00, 0x04, 0x0b, 0x08, 0x00, 0x01, 0x00, 0x00, 0x00
        /*0020*/ 	.byte	0x00, 0x00, 0x00, 0x00


//--------------------- .nv.info.dema_many_series_one_param_time_major_f32 --------------------------
	.section	.nv.info.dema_many_series_one_param_time_major_f32,"",@"SHT_CUDA_INFO"
	.sectionflags	@""
	.align	4


	//----- nvinfo : EIATTR_CUDA_API_VERSION
	.align		4
        /*0000*/ 	.byte	0x04, 0x37
        /*0002*/ 	.short	(.L_17 - .L_16)
.L_16:
        /*0004*/ 	.word	0x00000082


	//----- nvinfo : EIATTR_KPARAM_INFO
	.align		4
.L_17:
        /*0008*/ 	.byte	0x04, 0x17
        /*000a*/ 	.short	(.L_19 - .L_18)
.L_18:
        /*000c*/ 	.word	0x00000000
        /*0010*/ 	.short	0x0005
        /*0012*/ 	.short	0x0020
        /*0014*/ 	.byte	0x00, 0xf5, 0x21, 0x00


	//----- nvinfo : EIATTR_KPARAM_INFO
	.align		4
.L_19:
        /*0018*/ 	.byte	0x04, 0x17
        /*001a*/ 	.short	(.L_21 - .L_20)
.L_20:
        /*001c*/ 	.word	0x00000000
        /*0020*/ 	.short	0x0004
        /*0022*/ 	.short	0x0018
        /*0024*/ 	.byte	0x00, 0xf0, 0x11, 0x00


	//----- nvinfo : EIATTR_KPARAM_INFO
	.align		4
.L_21:
        /*0028*/ 	.byte	0x04, 0x17
        /*002a*/ 	.short	(.L_23 - .L_22)
.L_22:
        /*002c*/ 	.word	0x00000000
        /*0030*/ 	.short	0x0003
        /*0032*/ 	.short	0x0014
        /*0034*/ 	.byte	0x00, 0xf0, 0x11, 0x00


	//----- nvinfo : EIATTR_KPARAM_INFO
	.align		4
.L_23:
        /*0038*/ 	.byte	0x04, 0x17
        /*003a*/ 	.short	(.L_25 - .L_24)
.L_24:
        /*003c*/ 	.word	0x00000000
        /*0040*/ 	.short	0x0002
        /*0042*/ 	.short	0x0010
        /*0044*/ 	.byte	0x00, 0xf0, 0x11, 0x00


	//----- nvinfo : EIATTR_KPARAM_INFO
	.align		4
.L_25:
        /*0048*/ 	.byte	0x04, 0x17
        /*004a*/ 	.short	(.L_27 - .L_26)
.L_26:
        /*004c*/ 	.word	0x00000000
        /*0050*/ 	.short	0x0001
        /*0052*/ 	.short	0x0008
        /*0054*/ 	.byte	0x00, 0xf5, 0x21, 0x00


	//----- nvinfo : EIATTR_KPARAM_INFO
	.align		4
.L_27:
        /*0058*/ 	.byte	0x04, 0x17
        /*005a*/ 	.short	(.L_29 - .L_28)
.L_28:
        /*005c*/ 	.word	0x00000000
        /*0060*/ 	.short	0x0000
        /*0062*/ 	.short	0x0000
        /*0064*/ 	.byte	0x00, 0xf5, 0x21, 0x00


	//----- nvinfo : EIATTR_SPARSE_MMA_MASK
	.align		4
.L_29:
        /*0068*/ 	.byte	0x03, 0x50
        /*006a*/ 	.short	0x0000


	//----- nvinfo : EIATTR_MAXREG_COUNT
	.align		4
        /*006c*/ 	.byte	0x03, 0x1b
        /*006e*/ 	.short	0x00ff


	//----- nvinfo : EIATTR_NUM_BARRIERS
	.align		4
        /*0070*/ 	.byte	0x02, 0x4c
        /*0072*/ 	.byte	0x01
	.zero		1


	//----- nvinfo : EIATTR_MERCURY_ISA_VERSION
	.align		4
        /*0074*/ 	.byte	0x03, 0x5f
        /*0076*/ 	.short	0x0101


	//----- nvinfo : EIATTR_VRC_CTA_INIT_COUNT
	.align		4
        /*0078*/ 	.byte	0x02, 0x4a
	.zero		1
	.zero		1


	//----- nvinfo : EIATTR_EXIT_INSTR_OFFSETS
	.align		4
        /*007c*/ 	.byte	0x04, 0x1c
        /*007e*/ 	.short	(.L_31 - .L_30)


	//   ....[0]....
.L_30:
        /*0080*/ 	.word	0x00000040


	//   ....[1]....
        /*0084*/ 	.word	0x00000090


	//   ....[2]....
        /*0088*/ 	.word	0x000000f0


	//   ....[3]....
        /*008c*/ 	.word	0x00000200


	//   ....[4]....
        /*0090*/ 	.word	0x000003f0


	//   ....[5]....
        /*0094*/ 	.word	0x00000600


	//   ....[6]....
        /*0098*/ 	.word	0x00000a10


	//----- nvinfo : EIATTR_CRS_STACK_SIZE
	.align		4
.L_31:
        /*009c*/ 	.byte	0x04, 0x1e
        /*009e*/ 	.short	(.L_33 - .L_32)
.L_32:
        /*00a0*/ 	.word	0x00000000


	//----- nvinfo : EIATTR_CBANK_PARAM_SIZE
	.align		4
.L_33:
        /*00a4*/ 	.byte	0x03, 0x19
        /*00a6*/ 	.short	0x0028


	//----- nvinfo : EIATTR_PARAM_CBANK
	.align		4
        /*00a8*/ 	.byte	0x04, 0x0a
        /*00aa*/ 	.short	(.L_35 - .L_34)
	.align		4
.L_34:
        /*00ac*/ 	.word	index@(.nv.constant0.dema_many_series_one_param_time_major_f32)
        /*00b0*/ 	.short	0x0380
        /*00b2*/ 	.short	0x0028


	//----- nvinfo : EIATTR_SW_WAR
	.align		4
.L_35:
        /*00b4*/ 	.byte	0x04, 0x36
        /*00b6*/ 	.short	(.L_37 - .L_36)
.L_36:
        /*00b8*/ 	.word	0x00000008
.L_37:


//--------------------- .nv.info.dema_batch_f32   --------------------------
	.section	.nv.info.dema_batch_f32,"",@"SHT_CUDA_INFO"
	.sectionflags	@""
	.align	4


	//----- nvinfo : EIATTR_CUDA_API_VERSION
	.align		4
        /*0000*/ 	.byte	0x04, 0x37
        /*0002*/ 	.short	(.L_39 - .L_38)
.L_38:
        /*0004*/ 	.word	0x00000082


	//----- nvinfo : EIATTR_KPARAM_INFO
	.align		4
.L_39:
        /*0008*/ 	.byte	0x04, 0x17
        /*000a*/ 	.short	(.L_41 - .L_40)
.L_40:
        /*000c*/ 	.word	0x00000000
        /*0010*/ 	.short	0x0005
        /*0012*/ 	.short	0x0020
        /*0014*/ 	.byte	0x00, 0xf5, 0x21, 0x00


	//----- nvinfo : EIATTR_KPARAM_INFO
	.align		4
.L_41:
        /*0018*/ 	.byte	0x04, 0x17
        /*001a*/ 	.short	(.L_43 - .L_42)
.L_42:
        /*001c*/ 	.word	0x00000000
        /*0020*/ 	.short	0x0004
        /*0022*/ 	.short	0x0018
        /*0024*/ 	.byte	0x00, 0xf0, 0x11, 0x00


	//----- nvinfo : EIATTR_KPARAM_INFO
	.align		4
.L_43:
        /*0028*/ 	.byte	0x04, 0x17
        /*002a*/ 	.short	(.L_45 - .L_44)
.L_44:
        /*002c*/ 	.word	0x00000000
        /*0030*/ 	.short	0x0003
        /*0032*/ 	.short	0x0014
        /*0034*/ 	.byte	0x00, 0xf0, 0x11, 0x00


	//----- nvinfo : EIATTR_KPARAM_INFO
	.align		4
.L_45:
        /*0038*/ 	.byte	0x04, 0x17
        /*003a*/ 	.short	(.L_47 - .L_46)
.L_46:
        /*003c*/ 	.word	0x00000000
        /*0040*/ 	.short	0x0002
        /*0042*/ 	.short	0x0010
        /*0044*/ 	.byte	0x00, 0xf0, 0x11, 0x00


	//----- nvinfo : EIATTR_KPARAM_INFO
	.align		4
.L_47:
        /*0048*/ 	.byte	0x04, 0x17
        /*004a*/ 	.short	(.L_49 - .L_48)
.L_48:
        /*004c*/ 	.word	0x00000000
        /*0050*/ 	.short	0x0001
        /*0052*/ 	.short	0x0008
        /*0054*/ 	.byte	0x00, 0xf5, 0x21, 0x00


	//----- nvinfo : EIATTR_KPARAM_INFO
	.align		4
.L_49:
        /*0058*/ 	.byte	0x04, 0x17
        /*005a*/ 	.short	(.L_51 - .L_50)
.L_50:
        /*005c*/ 	.word	0x00000000
        /*0060*/ 	.short	0x0000
        /*0062*/ 	.short	0x0000
        /*0064*/ 	.byte	0x00, 0xf5, 0x21, 0x00


	//----- nvinfo : EIATTR_SPARSE_MMA_MASK
	.align		4
.L_51:
        /*0068*/ 	.byte	0x03, 0x50
        /*006a*/ 	.short	0x0000


	//----- nvinfo : EIATTR_MAXREG_COUNT
	.align		4
        /*006c*/ 	.byte	0x03, 0x1b
        /*006e*/ 	.short	0x00ff


	//----- nvinfo : EIATTR_NUM_BARRIERS
	.align		4
        /*0070*/ 	.byte	0x02, 0x4c
        /*0072*/ 	.byte	0x01
	.zero		1


	//----- nvinfo : EIATTR_MERCURY_ISA_VERSION
	.align		4
        /*0074*/ 	.byte	0x03, 0x5f
        /*0076*/ 	.short	0x0101


	//----- nvinfo : EIATTR_VRC_CTA_INIT_COUNT
	.align		4
        /*0078*/ 	.byte	0x02, 0x4a
	.zero		1
	.zero		1


	//----- nvinfo : EIATTR_EXIT_INSTR_OFFSETS
	.align		4
        /*007c*/ 	.byte	0x04, 0x1c
        /*007e*/ 	.short	(.L_53 - .L_52)


	//   ....[0]....
.L_52:
        /*0080*/ 	.word	0x00000040


	//   ....[1]....
        /*0084*/ 	.word	0x000001d0


	//   ....[2]....
        /*0088*/ 	.word	0x00000220


	//   ....[3]....
        /*008c*/ 	.word	0x00000400


	//   ....[4]....
        /*0090*/ 	.word	0x00000a70


	//   ....[5]....
        /*0094*/ 	.word	0x00000da0


	//   ....[6]....
        /*0098*/ 	.word	0x00000fc0


	//   ....[7]....
        /*009c*/ 	.word	0x00001000


	//   ....[8]....
        /*00a0*/ 	.word	0x000010a0


	//----- nvinfo : EIATTR_CRS_STACK_SIZE
	.align		4
.L_53:
        /*00a4*/ 	.byte	0x04, 0x1e
        /*00a6*/ 	.short	(.L_55 - .L_54)
.L_54:
        /*00a8*/ 	.word	0x00000000


	//----- nvinfo : EIATTR_CBANK_PARAM_SIZE
	.align		4
.L_55:
        /*00ac*/ 	.byte	0x03, 0x19
        /*00ae*/ 	.short	0x0028


	//----- nvinfo : EIATTR_PARAM_CBANK
	.align		4
        /*00b0*/ 	.byte	0x04, 0x0a
        /*00b2*/ 	.short	(.L_57 - .L_56)
	.align		4
.L_56:
        /*00b4*/ 	.word	index@(.nv.constant0.dema_batch_f32)
        /*00b8*/ 	.short	0x0380
        /*00ba*/ 	.short	0x0028


	//----- nvinfo : EIATTR_SW_WAR
	.align		4
.L_57:
        /*00bc*/ 	.byte	0x04, 0x36
        /*00be*/ 	.short	(.L_59 - .L_58)
.L_58:
        /*00c0*/ 	.word	0x00000008
.L_59:


//--------------------- .nv.callgraph             --------------------------
	.section	.nv.callgraph,"",@"SHT_CUDA_CALLGRAPH"
	.align	4
	.sectionentsize	8
	.align		4
        /*0000*/ 	.word	0x00000000
	.align		4
        /*0004*/ 	.word	0xffffffff
	.align		4
        /*0008*/ 	.word	0x00000000
	.align		4
        /*000c*/ 	.word	0xfffffffe
	.align		4
        /*0010*/ 	.word	0x00000000
	.align		4
        /*0014*/ 	.word	0xfffffffd
	.align		4
        /*0018*/ 	.word	0x00000000
	.align		4
        /*001c*/ 	.word	0xfffffffc


//--------------------- .text.dema_many_series_one_param_time_major_f32 --------------------------
	.section	.text.dema_many_series_one_param_time_major_f32,"ax",@progbits
	.align	128
        .global         dema_many_series_one_param_time_major_f32
        .type           dema_many_series_one_param_time_major_f32,@function
        .size           dema_many_series_one_param_time_major_f32,(.L_x_34 - dema_many_series_one_param_time_major_f32)
        .other          dema_many_series_one_param_time_major_f32,@"STO_CUDA_ENTRY STV_DEFAULT"
dema_many_series_one_param_time_major_f32:
.text.dema_many_series_one_param_time_major_f32:
[----:B------:R-:W-:Y:S01]  /*0000*/  LDC R1, c[0x0][0x37c] ;  /* 0x0000df00ff017b82 */ /* 0x000fe20000000800 */
[----:B------:R-:W0:Y:S01]  /*0010*/  S2R R12, SR_CTAID.X ;  /* 0x00000000000c7919 */ /* 0x000e220000002500 */
[----:B------:R-:W0:Y:S02]  /*0020*/  LDCU UR4, c[0x0][0x394] ;  /* 0x00007280ff0477ac */ /* 0x000e240008000800 */
[----:B0-----:R-:W-:-:S13]  /*0030*/  ISETP.GE.AND P0, PT, R12, UR4, PT ;  /* 0x000000040c007c0c */ /* 0x001fda000bf06270 */
[----:B------:R-:W-:Y:S05]  /*0040*/  @P0 EXIT ;  /* 0x000000000000094d */ /* 0x000fea0003800000 */
[----:B------:R-:W0:Y:S01]  /*0050*/  LDC R4, c[0x0][0x398] ;  /* 0x0000e600ff047b82 */ /* 0x000e220000000800 */
[----:B------:R-:W0:Y:S02]  /*0060*/  LDCU UR5, c[0x0][0x390] ;  /* 0x00007200ff0577ac */ /* 0x000e240008000800 */
[----:B0-----:R-:W-:-:S04]  /*0070*/  VIMNMX R0, PT, PT, R4, UR5, PT ;  /* 0x0000000504007c48 */ /* 0x001fc8000bfe0100 */
[----:B------:R-:W-:-:S13]  /*0080*/  ISETP.GE.AND P0, PT, R0, 0x1, PT ;  /* 0x000000010000780c */ /* 0x000fda0003f06270 */
[----:B------:R-:W-:Y:S05]  /*0090*/  @!P0 EXIT ;  /* 0x000000000000894d */ /* 0x000fea0003800000 */
[----:B------:R-:W0:Y:S01]  /*00a0*/  LDC.64 R2, c[0x0][0x388] ;  /* 0x0000e200ff027b82 */ /* 0x000e220000000a00 */
[----:B------:R-:W1:Y:S01]  /*00b0*/  LDCU.64 UR6, c[0x0][0x358] ;  /* 0x00006b00ff0677ac */ /* 0x000e620008000a00 */
[----:B0-----:R-:W-:-:S05]  /*00c0*/  IMAD.WIDE.U32 R2, R12, 0x4, R2 ;  /* 0x000000040c027825 */ /* 0x001fca00078e0002 */
[----:B-1----:R-:W2:Y:S02]  /*00d0*/  LDG.E.CONSTANT R5, desc[UR6][R2.64] ;  /* 0x0000000602057981 */ /* 0x002ea4000c1e9900 */
[----:B--2---:R-:W-:-:S13]  /*00e0*/  ISETP.GE.AND P0, PT, R5, R4, PT ;  /* 0x000000040500720c */ /* 0x004fda0003f06270 */
[----:B------:R-:W-:Y:S05]  /*00f0*/  @P0 EXIT ;  /* 0x000000000000094d */ /* 0x000fea0003800000 */
[----:B------:R-:W0:Y:S01]  /*0100*/  S2R R9, SR_TID.X ;  /* 0x0000000000097919 */ /* 0x000e220000002100 */
[----:B------:R-:W-:Y:S01]  /*0110*/  BSSY.RECONVERGENT B0, `(.L_x_0) ;  /* 0x000000d000007945 */ /* 0x000fe20003800200 */
[C---:B0-----:R-:W-:Y:S02]  /*0120*/  ISETP.GE.U32.AND P0, PT, R9.reuse, R4, PT ;  /* 0x000000040900720c */ /* 0x041fe40003f06070 */
[----:B------:R-:W-:-:S11]  /*0130*/  ISETP.NE.AND P1, PT, R9, RZ, PT ;  /* 0x000000ff0900720c */ /* 0x000fd60003f25270 */
[----:B------:R-:W-:Y:S05]  /*0140*/  @P0 BRA `(.L_x_1) ;  /* 0x0000000000240947 */ /* 0x000fea0003800000 */
[----:B------:R-:W0:Y:S01]  /*0150*/  LDC R0, c[0x0][0x360] ;  /* 0x0000d800ff007b82 */ /* 0x000e220000000800 */
[----:B------:R-:W-:-:S07]  /*0160*/  MOV R11, 0x7fc00000 ;  /* 0x7fc00000000b7802 */ /* 0x000fce0000000f00 */
[----:B------:R-:W1:Y:S02]  /*0170*/  LDC.64 R6, c[0x0][0x3a0] ;  /* 0x0000e800ff067b82 */ /* 0x000e640000000a00 */
.L_x_2:
[----:B--2---:R-:W-:Y:S02]  /*0180*/  IMAD R3, R9, UR4, R12 ;  /* 0x0000000409037c24 */ /* 0x004fe4000f8e020c */
[----:B0-----:R-:W-:Y:S02]  /*0190*/  IMAD.IADD R9, R0, 0x1, R9 ;  /* 0x0000000100097824 */ /* 0x001fe400078e0209 */
[----:B-1----:R-:W-:-:S03]  /*01a0*/  IMAD.WIDE R2, R3, 0x4, R6 ;  /* 0x0000000403027825 */ /* 0x002fc600078e0206 */
[----:B------:R-:W-:Y:S02]  /*01b0*/  ISETP.GE.AND P0, PT, R9, R4, PT ;  /* 0x000000040900720c */ /* 0x000fe40003f06270 */
[----:B------:R2:W-:Y:S11]  /*01c0*/  STG.E desc[UR6][R2.64], R11 ;  /* 0x0000000b02007986 */ /* 0x0005f6000c101906 */
[----:B------:R-:W-:Y:S05]  /*01d0*/  @!P0 BRA `(.L_x_2) ;  /* 0xfffffffc00e88947 */ /* 0x000fea000383ffff */
.L_x_1:
[----:B------:R-:W-:Y:S05]  /*01e0*/  BSYNC.RECONVERGENT B0 ;  /* 0x0000000000007941 */ /* 0x000fea0003800200 */
.L_x_0:
[----:B------:R-:W-:Y:S06]  /*01f0*/  BAR.SYNC.DEFER_BLOCKING 0x0 ;  /* 0x0000000000007b1d */ /* 0x000fec0000010000 */
[----:B------:R-:W-:Y:S05]  /*0200*/  @P1 EXIT ;  /* 0x000000000000194d */ /* 0x000fea0003800000 */
[----:B------:R-:W-:Y:S01]  /*0210*/  I2FP.F32.U32 R0, UR5 ;  /* 0x0000000500007c45 */ /* 0x000fe20008201000 */
[----:B------:R-:W-:Y:S02]  /*0220*/  UMOV UR4, 0x40000000 ;  /* 0x4000000000047882 */ /* 0x000fe40000000000 */
[----:B------:R-:W-:Y:S02]  /*0230*/  MOV R4, UR4 ;  /* 0x0000000400047c02 */ /* 0x000fe40008000f00 */
[----:B--2---:R-:W-:-:S04]  /*0240*/  FADD R3, R0, 1 ;  /* 0x3f80000000037421 */ /* 0x004fc80000000000 */
[----:B------:R-:W0:Y:S08]  /*0250*/  MUFU.RCP R0, R3 ;  /* 0x0000000300007308 */ /* 0x000e300000001000 */
[----:B------:R-:W1:Y:S01]  /*0260*/  FCHK P0, R4, R3 ;  /* 0x0000000304007302 */ /* 0x000e620000000000 */
[----:B0-----:R-:W-:-:S04]  /*0270*/  FFMA R7, -R3, R0, 1 ;  /* 0x3f80000003077423 */ /* 0x001fc80000000100 */
[----:B------:R-:W-:-:S04]  /*0280*/  FFMA R0, R0, R7, R0 ;  /* 0x0000000700007223 */ /* 0x000fc80000000000 */
[----:B------:R-:W-:-:S04]  /*0290*/  FFMA R2, R0, 2, RZ ;  /* 0x4000000000027823 */ /* 0x000fc800000000ff */
[----:B------:R-:W-:-:S04]  /*02a0*/  FFMA R7, -R3, R2, 2 ;  /* 0x4000000003077423 */ /* 0x000fc80000000102 */
[----:B------:R-:W-:Y:S01]  /*02b0*/  FFMA R0, R0, R7, R2 ;  /* 0x0000000700007223 */ /* 0x000fe20000000002 */
[----:B-1----:R-:W-:Y:S06]  /*02c0*/  @!P0 BRA `(.L_x_3) ;  /* 0x00000000000c8947 */ /* 0x002fec0003800000 */
[----:B------:R-:W-:-:S07]  /*02d0*/  MOV R2, 0x2f0 ;  /* 0x000002f000027802 */ /* 0x000fce0000000f00 */
[----:B------:R-:W-:Y:S05]  /*02e0*/  CALL.REL.NOINC `($__internal_0_$__cuda_sm3x_div_rn_noftz_f32_slowpath) ;  /* 0x0000000400cc7944 */ /* 0x000fea0003c00000 */
[----:B------:R-:W-:-:S07]  /*02f0*/  IMAD.MOV.U32 R0, RZ, RZ, R6 ;  /* 0x000000ffff007224 */ /* 0x000fce00078e0006 */
.L_x_3:
[----:B------:R-:W0:Y:S01]  /*0300*/  LDC.64 R6, c[0x0][0x390] ;  /* 0x0000e400ff067b82 */ /* 0x000e220000000a00 */
[----:B------:R-:W1:Y:S07]  /*0310*/  LDCU UR4, c[0x0][0x398] ;  /* 0x00007300ff0477ac */ /* 0x000e6e0008000800 */
[----:B------:R-:W2:Y:S01]  /*0320*/  LDC.64 R8, c[0x0][0x380] ;  /* 0x0000e000ff087b82 */ /* 0x000ea20000000a00 */
[----:B0-----:R-:W-:-:S04]  /*0330*/  IMAD R13, R5, R7, R12 ;  /* 0x00000007050d7224 */ /* 0x001fc800078e020c */
[----:B--2---:R-:W-:-:S05]  /*0340*/  IMAD.WIDE R8, R13, 0x4, R8 ;  /* 0x000000040d087825 */ /* 0x004fca00078e0208 */
[----:B------:R-:W2:Y:S01]  /*0350*/  LDG.E.CONSTANT R3, desc[UR6][R8.64] ;  /* 0x0000000608037981 */ /* 0x000ea2000c1e9900 */
[C---:B------:R-:W-:Y:S02]  /*0360*/  IADD3 R2, PT, PT, R5.reuse, -0x1, R6 ;  /* 0xffffffff05027810 */ /* 0x040fe40007ffe006 */
[C---:B------:R-:W-:Y:S02]  /*0370*/  IADD3 R24, PT, PT, R5.reuse, 0x1, RZ ;  /* 0x0000000105187810 */ /* 0x040fe40007ffe0ff */
[----:B------:R-:W-:Y:S02]  /*0380*/  ISETP.GE.AND P0, PT, R5, R2, PT ;  /* 0x000000020500720c */ /* 0x000fe40003f06270 */
[----:B-1----:R-:W-:-:S11]  /*0390*/  ISETP.GE.AND P1, PT, R24, UR4, PT ;  /* 0x0000000418007c0c */ /* 0x002fd6000bf26270 */
[----:B------:R-:W0:Y:S02]  /*03a0*/  @P0 LDC.64 R10, c[0x0][0x3a0] ;  /* 0x0000e800ff0a0b82 */ /* 0x000e240000000a00 */
[----:B0-----:R-:W-:-:S04]  /*03b0*/  @P0 IMAD.WIDE R10, R13, 0x4, R10 ;  /* 0x000000040d0a0825 */ /* 0x001fc800078e020a */
[----:B--2---:R-:W-:-:S04]  /*03c0*/  @P0 FADD R4, R3, R3 ;  /* 0x0000000303040221 */ /* 0x004fc80000000000 */
[----:B------:R-:W-:-:S05]  /*03d0*/  @P0 FADD R13, -R3, R4 ;  /* 0x00000004030d0221 */ /* 0x000fca0000000100 */
[----:B------:R0:W-:Y:S01]  /*03e0*/  @P0 STG.E desc[UR6][R10.64], R13 ;  /* 0x0000000d0a000986 */ /* 0x0001e2000c101906 */
[----:B------:R-:W-:Y:S05]  /*03f0*/  @P1 EXIT ;  /* 0x000000000000194d */ /* 0x000fea0003800000 */
[----:B------:R-:W-:Y:S02]  /*0400*/  LOP3.LUT R4, RZ, R5, RZ, 0x33, !PT ;  /* 0x00000005ff047212 */ /* 0x000fe400078e33ff */
[----:B------:R-:W-:-:S03]  /*0410*/  MOV R6, R3 ;  /* 0x0000000300067202 */ /* 0x000fc60000000f00 */
[----:B------:R-:W-:-:S05]  /*0420*/  VIADD R4, R4, UR4 ;  /* 0x0000000404047c36 */ /* 0x000fca0008000000 */
[----:B------:R-:W-:-:S13]  /*0430*/  LOP3.LUT P0, R4, R4, 0x3, RZ, 0xc0, !PT ;  /* 0x0000000304047812 */ /* 0x000fda000780c0ff */
[----:B------:R-:W-:Y:S05]  /*0440*/  @!P0 BRA `(.L_x_4) ;  /* 0x0000000000608947 */ /* 0x000fea0003800000 */
[----:B------:R-:W1:Y:S01]  /*0450*/  LDC R18, c[0x0][0x394] ;  /* 0x0000e500ff127b82 */ /* 0x000e620000000800 */
[----:B0-----:R-:W-:Y:S01]  /*0460*/  IMAD R13, R24, R7, R12 ;  /* 0x00000007180d7224 */ /* 0x001fe200078e020c */
[----:B------:R-:W-:Y:S01]  /*0470*/  MOV R17, R5 ;  /* 0x0000000500117202 */ /* 0x000fe20000000f00 */
[----:B------:R-:W-:Y:S02]  /*0480*/  IMAD.MOV R4, RZ, RZ, -R4 ;  /* 0x000000ffff047224 */ /* 0x000fe400078e0a04 */
[----:B------:R-:W-:-:S03]  /*0490*/  IMAD.MOV.U32 R6, RZ, RZ, R3 ;  /* 0x000000ffff067224 */ /* 0x000fc600078e0003 */
[----:B------:R-:W0:Y:S04]  /*04a0*/  LDC.64 R8, c[0x0][0x380] ;  /* 0x0000e000ff087b82 */ /* 0x000e280000000a00 */
.L_x_5:
[----:B0-----:R-:W-:-:S06]  /*04b0*/  IMAD.WIDE R14, R13, 0x4, R8 ;  /* 0x000000040d0e7825 */ /* 0x001fcc00078e0208 */
[----:B------:R-:W2:Y:S01]  /*04c0*/  LDG.E.CONSTANT R15, desc[UR6][R14.64] ;  /* 0x000000060e0f7981 */ /* 0x000ea2000c1e9900 */
[----:B------:R-:W-:Y:S01]  /*04d0*/  IADD3 R17, PT, PT, R17, 0x1, RZ ;  /* 0x0000000111117810 */ /* 0x000fe20007ffe0ff */
[----:B------:R-:W-:-:S03]  /*04e0*/  VIADD R4, R4, 0x1 ;  /* 0x0000000104047836 */ /* 0x000fc60000000000 */
[----:B------:R-:W-:-:S13]  /*04f0*/  ISETP.GE.AND P0, PT, R17, R2, PT ;  /* 0x000000021100720c */ /* 0x000fda0003f06270 */
[----:B------:R-:W0:Y:S02]  /*0500*/  @P0 LDC.64 R10, c[0x0][0x3a0] ;  /* 0x0000e800ff0a0b82 */ /* 0x000e240000000a00 */
[----:B0-----:R-:W-:-:S04]  /*0510*/  @P0 IMAD.WIDE R10, R13, 0x4, R10 ;  /* 0x000000040d0a0825 */ /* 0x001fc800078e020a */
[----:B--2---:R-:W-:-:S04]  /*0520*/  FADD R7, R15, -R6 ;  /* 0x800000060f077221 */ /* 0x004fc80000000000 */
[----:B------:R-:W-:Y:S01]  /*0530*/  FFMA R6, R7, R0, R6 ;  /* 0x0000000007067223 */ /* 0x000fe20000000006 */
[----:B-1----:R-:W-:-:S03]  /*0540*/  MOV R7, R18 ;  /* 0x0000001200077202 */ /* 0x002fc60000000f00 */
[----:B------:R-:W-:Y:S02]  /*0550*/  FADD R16, R6, -R3 ;  /* 0x8000000306107221 */ /* 0x000fe40000000000 */
[----:B------:R-:W-:Y:S02]  /*0560*/  IMAD.IADD R13, R13, 0x1, R7 ;  /* 0x000000010d0d7824 */ /* 0x000fe400078e0207 */
[----:B------:R-:W-:-:S04]  /*0570*/  FFMA R3, R16, R0, R3 ;  /* 0x0000000010037223 */ /* 0x000fc80000000003 */
[----:B------:R-:W-:-:S05]  /*0580*/  @P0 FFMA R19, R6, 2, -R3 ;  /* 0x4000000006130823 */ /* 0x000fca0000000803 */
[----:B------:R2:W-:Y:S01]  /*0590*/  @P0 STG.E desc[UR6][R10.64], R19 ;  /* 0x000000130a000986 */ /* 0x0005e2000c101906 */
[----:B------:R-:W-:-:S13]  /*05a0*/  ISETP.NE.AND P0, PT, R4, RZ, PT ;  /* 0x000000ff0400720c */ /* 0x000fda0003f05270 */
[----:B--2---:R-:W-:Y:S05]  /*05b0*/  @P0 BRA `(.L_x_5) ;  /* 0xfffffffc00bc0947 */ /* 0x004fea000383ffff */
[----:B------:R-:W-:-:S07]  /*05c0*/  IADD3 R24, PT, PT, R17, 0x1, RZ ;  /* 0x0000000111187810 */ /* 0x000fce0007ffe0ff */
.L_x_4:
[----:B------:R-:W1:Y:S02]  /*05d0*/  LDC R4, c[0x0][0x398] ;  /* 0x0000e600ff047b82 */ /* 0x000e640000000800 */
[----:B-1----:R-:W-:-:S04]  /*05e0*/  IADD3 R5, PT, PT, -R5, -0x2, R4 ;  /* 0xfffffffe05057810 */ /* 0x002fc80007ffe104 */
[----:B------:R-:W-:-:S13]  /*05f0*/  ISETP.GE.U32.AND P0, PT, R5, 0x3, PT ;  /* 0x000000030500780c */ /* 0x000fda0003f06070 */
[----:B------:R-:W-:Y:S05]  /*0600*/  @!P0 EXIT ;  /* 0x000000000000894d */ /* 0x000fea0003800000 */
[----:B------:R-:W1:Y:S01]  /*0610*/  LDC R5, c[0x0][0x394] ;  /* 0x0000e500ff057b82 */ /* 0x000e620000000800 */
[C---:B------:R-:W-:Y:S01]  /*0620*/  IADD3 R8, PT, PT, R24.reuse, 0x3, RZ ;  /* 0x0000000318087810 */ /* 0x040fe20007ffe0ff */
[C---:B0-----:R-:W-:Y:S01]  /*0630*/  VIADD R10, R24.reuse, 0x2 ;  /* 0x00000002180a7836 */ /* 0x041fe20000000000 */
[----:B------:R-:W0:Y:S01]  /*0640*/  LDCU UR4, c[0x0][0x398] ;  /* 0x00007300ff0477ac */ /* 0x000e220008000800 */
[-C--:B------:R-:W-:Y:S02]  /*0650*/  IMAD R9, R24, R7.reuse, R7 ;  /* 0x0000000718097224 */ /* 0x080fe400078e0207 */
[-CC-:B------:R-:W-:Y:S02]  /*0660*/  IMAD R10, R10, R7.reuse, R12.reuse ;  /* 0x000000070a0a7224 */ /* 0x180fe400078e020c */
[----:B------:R-:W2:Y:S01]  /*0670*/  LDC.64 R14, c[0x0][0x380] ;  /* 0x0000e000ff0e7b82 */ /* 0x000ea20000000a00 */
[-CC-:B------:R-:W-:Y:S02]  /*0680*/  IMAD R8, R8, R7.reuse, R12.reuse ;  /* 0x0000000708087224 */ /* 0x180fe400078e020c */
[----:B------:R-:W-:-:S02]  /*0690*/  IMAD R4, R24, R7, R12 ;  /* 0x0000000718047224 */ /* 0x000fc400078e020c */
[----:B------:R-:W-:-:S07]  /*06a0*/  IMAD.IADD R12, R9, 0x1, R12 ;  /* 0x00000001090c7824 */ /* 0x000fce00078e020c */
.L_x_6:
[----:B--23--:R-:W-:-:S05]  /*06b0*/  IMAD.WIDE R20, R4, 0x4, R14 ;  /* 0x0000000404147825 */ /* 0x00cfca00078e020e */
[----:B------:R2:W3:Y:S01]  /*06c0*/  LDG.E.CONSTANT R11, desc[UR6][R20.64] ;  /* 0x00000006140b7981 */ /* 0x0004e2000c1e9900 */
[----:B-1----:R-:W-:-:S05]  /*06d0*/  IMAD.WIDE R22, R5, 0x4, R20 ;  /* 0x0000000405167825 */ /* 0x002fca00078e0214 */
[----:B------:R1:W4:Y:S01]  /*06e0*/  LDG.E.CONSTANT R28, desc[UR6][R22.64] ;  /* 0x00000006161c7981 */ /* 0x000322000c1e9900 */
[----:B------:R-:W-:-:S05]  /*06f0*/  IMAD.WIDE R16, R5, 0x4, R22 ;  /* 0x0000000405107825 */ /* 0x000fca00078e0216 */
[----:B------:R5:W4:Y:S01]  /*0700*/  LDG.E.CONSTANT R7, desc[UR6][R16.64] ;  /* 0x0000000610077981 */ /* 0x000b22000c1e9900 */
[----:B------:R-:W-:-:S05]  /*0710*/  IMAD.WIDE R18, R5, 0x4, R16 ;  /* 0x0000000405127825 */ /* 0x000fca00078e0210 */
[----:B------:R0:W4:Y:S01]  /*0720*/  LDG.E.CONSTANT R9, desc[UR6][R18.64] ;  /* 0x0000000612097981 */ /* 0x000122000c1e9900 */
[C---:B------:R-:W-:Y:S02]  /*0730*/  IADD3 R13, PT, PT, R24.reuse, 0x1, RZ ;  /* 0x00000001180d7810 */ /* 0x040fe40007ffe0ff */
[C---:B--2---:R-:W-:Y:S02]  /*0740*/  IADD3 R21, PT, PT, R24.reuse, 0x3, RZ ;  /* 0x0000000318157810 */ /* 0x044fe40007ffe0ff */
[-C--:B------:R-:W-:Y:S01]  /*0750*/  ISETP.GE.AND P1, PT, R13, R2.reuse, PT ;  /* 0x000000020d00720c */ /* 0x080fe20003f26270 */
[C---:B------:R-:W-:Y:S01]  /*0760*/  VIADD R13, R24.reuse, 0x2 ;  /* 0x00000002180d7836 */ /* 0x040fe20000000000 */
[CC--:B------:R-:W-:Y:S01]  /*0770*/  ISETP.GE.AND P0, PT, R24.reuse, R2.reuse, PT ;  /* 0x000000021800720c */ /* 0x0c0fe20003f06270 */
[----:B------:R-:W-:Y:S01]  /*0780*/  VIADD R24, R24, 0x4 ;  /* 0x0000000418187836 */ /* 0x000fe20000000000 */
[-C--:B------:R-:W-:Y:S02]  /*0790*/  ISETP.GE.AND P3, PT, R21, R2.reuse, PT ;  /* 0x000000021500720c */ /* 0x080fe40003f66270 */
[----:B------:R-:W-:-:S07]  /*07a0*/  ISETP.GE.AND P2, PT, R13, R2, PT ;  /* 0x000000020d00720c */ /* 0x000fce0003f46270 */
[----:B-1----:R-:W1:Y:S08]  /*07b0*/  @P1 LDC.64 R22, c[0x0][0x3a0] ;  /* 0x0000e800ff161b82 */ /* 0x002e700000000a00 */
[----:B-----5:R-:W2:Y:S08]  /*07c0*/  @P0 LDC.64 R16, c[0x0][0x3a0] ;  /* 0x0000e800ff100b82 */ /* 0x020eb00000000a00 */
[----:B------:R-:W5:Y:S08]  /*07d0*/  @P2 LDC.64 R20, c[0x0][0x3a0] ;  /* 0x0000e800ff142b82 */ /* 0x000f700000000a00 */
[----:B0-----:R-:W0:Y:S01]  /*07e0*/  @P3 LDC.64 R18, c[0x0][0x3a0] ;  /* 0x0000e800ff123b82 */ /* 0x001e220000000a00 */
[----:B-1----:R-:W-:-:S04]  /*07f0*/  @P1 IMAD.WIDE R22, R12, 0x4, R22 ;  /* 0x000000040c161825 */ /* 0x002fc800078e0216 */
[C---:B------:R-:W-:Y:S02]  /*0800*/  IMAD R12, R5.reuse, 0x4, R12 ;  /* 0x00000004050c7824 */ /* 0x040fe400078e020c */
[----:B--2---:R-:W-:Y:S01]  /*0810*/  @P0 IMAD.WIDE R16, R4, 0x4, R16 ;  /* 0x0000000404100825 */ /* 0x004fe200078e0210 */
[----:B------:R-:W-:-:S03]  /*0820*/  LEA R4, R5, R4, 0x2 ;  /* 0x0000000405047211 */ /* 0x000fc600078e10ff */
[----:B-----5:R-:W-:Y:S01]  /*0830*/  @P2 IMAD.WIDE R20, R10, 0x4, R20 ;  /* 0x000000040a142825 */ /* 0x020fe200078e0214 */
[----:B------:R-:W-:-:S03]  /*0840*/  LEA R10, R5, R10, 0x2 ;  /* 0x0000000a050a7211 */ /* 0x000fc600078e10ff */
[----:B0-----:R-:W-:-:S04]  /*0850*/  @P3 IMAD.WIDE R18, R8, 0x4, R18 ;  /* 0x0000000408123825 */ /* 0x001fc800078e0212 */
[----:B------:R-:W-:Y:S02]  /*0860*/  IMAD R8, R5, 0x4, R8 ;  /* 0x0000000405087824 */ /* 0x000fe400078e0208 */
[----:B---3--:R-:W-:-:S04]  /*0870*/  FADD R11, R11, -R6 ;  /* 0x800000060b0b7221 */ /* 0x008fc80000000000 */
[----:B------:R-:W-:-:S04]  /*0880*/  FFMA R11, R11, R0, R6 ;  /* 0x000000000b0b7223 */ /* 0x000fc80000000006 */
[C---:B------:R-:W-:Y:S01]  /*0890*/  FADD R26, R11.reuse, -R3 ;  /* 0x800000030b1a7221 */ /* 0x040fe20000000000 */
[----:B----4-:R-:W-:-:S03]  /*08a0*/  FADD R28, -R11, R28 ;  /* 0x0000001c0b1c7221 */ /* 0x010fc60000000100 */
[-C--:B------:R-:W-:Y:S01]  /*08b0*/  FFMA R26, R26, R0.reuse, R3 ;  /* 0x000000001a1a7223 */ /* 0x080fe20000000003 */
[----:B------:R-:W-:-:S03]  /*08c0*/  FFMA R3, R28, R0, R11 ;  /* 0x000000001c037223 */ /* 0x000fc6000000000b */
[----:B------:R-:W-:Y:S01]  /*08d0*/  @P0 FFMA R11, R11, 2, -R26 ;  /* 0x400000000b0b0823 */ /* 0x000fe2000000081a */
[----:B------:R-:W-:Y:S01]  /*08e0*/  FADD R13, -R26, R3 ;  /* 0x000000031a0d7221 */ /* 0x000fe20000000100 */
[----:B------:R-:W-:-:S03]  /*08f0*/  FADD R6, -R3, R7 ;  /* 0x0000000703067221 */ /* 0x000fc60000000100 */
[-C--:B------:R-:W-:Y:S01]  /*0900*/  FFMA R28, R13, R0.reuse, R26 ;  /* 0x000000000d1c7223 */ /* 0x080fe2000000001a */
[-C--:B------:R-:W-:Y:S01]  /*0910*/  FFMA R7, R6, R0.reuse, R3 ;  /* 0x0000000006077223 */ /* 0x080fe20000000003 */
[----:B------:R3:W-:Y:S01]  /*0920*/  @P0 STG.E desc[UR6][R16.64], R11 ;  /* 0x0000000b10000986 */ /* 0x0007e2000c101906 */
[----:B------:R-:W-:Y:S02]  /*0930*/  ISETP.NE.AND P0, PT, R24, UR4, PT ;  /* 0x0000000418007c0c */ /* 0x000fe4000bf05270 */
[----:B------:R-:W-:Y:S01]  /*0940*/  FADD R13, -R28, R7 ;  /* 0x000000071c0d7221 */ /* 0x000fe20000000100 */
[----:B------:R-:W-:Y:S01]  /*0950*/  FADD R6, -R7, R9 ;  /* 0x0000000907067221 */ /* 0x000fe20000000100 */
[--C-:B------:R-:W-:Y:S02]  /*0960*/  @P1 FFMA R9, R3, 2, -R28.reuse ;  /* 0x4000000003091823 */ /* 0x100fe4000000081c */
[-C--:B------:R-:W-:Y:S01]  /*0970*/  FFMA R13, R13, R0.reuse, R28 ;  /* 0x000000000d0d7223 */ /* 0x080fe2000000001c */
[----:B------:R-:W-:-:S02]  /*0980*/  FFMA R6, R6, R0, R7 ;  /* 0x0000000006067223 */ /* 0x000fc40000000007 */
[----:B------:R3:W-:Y:S01]  /*0990*/  @P1 STG.E desc[UR6][R22.64], R9 ;  /* 0x0000000916001986 */ /* 0x0007e2000c101906 */
[----:B------:R-:W-:Y:S01]  /*09a0*/  @P2 FFMA R7, R7, 2, -R13 ;  /* 0x4000000007072823 */ /* 0x000fe2000000080d */
[----:B------:R-:W-:-:S04]  /*09b0*/  FADD R26, -R13, R6 ;  /* 0x000000060d1a7221 */ /* 0x000fc80000000100 */
[----:B------:R-:W-:Y:S01]  /*09c0*/  FFMA R3, R26, R0, R13 ;  /* 0x000000001a037223 */ /* 0x000fe2000000000d */
[----:B------:R3:W-:Y:S03]  /*09d0*/  @P2 STG.E desc[UR6][R20.64], R7 ;  /* 0x0000000714002986 */ /* 0x0007e6000c101906 */
[----:B------:R-:W-:-:S05]  /*09e0*/  @P3 FFMA R13, R6, 2, -R3 ;  /* 0x40000000060d3823 */ /* 0x000fca0000000803 */
[----:B------:R3:W-:Y:S01]  /*09f0*/  @P3 STG.E desc[UR6][R18.64], R13 ;  /* 0x0000000d12003986 */ /* 0x0007e2000c101906 */
[----:B------:R-:W-:Y:S05]  /*0a00*/  @P0 BRA `(.L_x_6) ;  /* 0xfffffffc00280947 */ /* 0x000fea000383ffff */
[----:B------:R-:W-:Y:S05]  /*0a10*/  EXIT ;  /* 0x000000000000794d */ /* 0x000fea0003800000 */
        .weak           $__internal_0_$__cuda_sm3x_div_rn_noftz_f32_slowpath
        .type           $__internal_0_$__cuda_sm3x_div_rn_noftz_f32_slowpath,@function
        .size           $__internal_0_$__cuda_sm3x_div_rn_noftz_f32_slowpath,(.L_x_34 - $__internal_0_$__cuda_sm3x_div_rn_noftz_f32_slowpath)
$__internal_0_$__cuda_sm3x_div_rn_noftz_f32_slowpath:
[--C-:B------:R-:W-:Y:S01]  /*0a20*/  SHF.R.U32.HI R0, RZ, 0x17, R3.reuse ;  /* 0x00000017ff007819 */ /* 0x100fe20000011603 */
[----:B------:R-:W-:-:S03]  /*0a30*/  IMAD.MOV.U32 R6, RZ, RZ, R3 ;  /* 0x000000ffff067224 */ /* 0x000fc600078e0003 */
[----:B------:R-:W-:-:S04]  /*0a40*/  LOP3.LUT R4, R0, 0xff, RZ, 0xc0, !PT ;  /* 0x000000ff00047812 */ /* 0x000fc800078ec0ff */
[----:B------:R-:W-:-:S04]  /*0a50*/  IADD3 R8, PT, PT, R4, -0x1, RZ ;  /* 0xffffffff04087810 */ /* 0x000fc80007ffe0ff */
[----:B------:R-:W-:-:S13]  /*0a60*/  ISETP.GT.U32.AND P0, PT, R8, 0xfd, PT ;  /* 0x000000fd0800780c */ /* 0x000fda0003f04070 */
[----:B------:R-:W-:Y:S01]  /*0a70*/  @!P0 MOV R7, RZ ;  /* 0x000000ff00078202 */ /* 0x000fe20000000f00 */
[----:B------:R-:W-:Y:S06]  /*0a80*/  @!P0 BRA `(.L_x_7) ;  /* 0x0000000000408947 */ /* 0x000fec0003800000 */
[----:B------:R-:W-:Y:S01]  /*0a90*/  FSETP.GTU.FTZ.AND P0, PT, |R3|, +INF , PT ;  /* 0x7f8000000300780b */ /* 0x000fe20003f1c200 */
[----:B------:R-:W-:-:S12]  /*0aa0*/  IMAD.MOV.U32 R0, RZ, RZ, R3 ;  /* 0x000000ffff007224 */ /* 0x000fd800078e0003 */
[----:B------:R-:W-:Y:S05]  /*0ab0*/  @P0 BRA `(.L_x_8) ;  /* 0x0000000400280947 */ /* 0x000fea0003800000 */
[----:B------:R-:W-:-:S05]  /*0ac0*/  HFMA2 R3, -RZ, RZ, 2, 0 ;  /* 0x40000000ff037431 */ /* 0x000fca00000001ff */
[----:B------:R-:W-:-:S13]  /*0ad0*/  LOP3.LUT P0, RZ, R6, 0x7fffffff, R3, 0xc8, !PT ;  /* 0x7fffffff06ff7812 */ /* 0x000fda000780c803 */
[----:B------:R-:W-:Y:S05]  /*0ae0*/  @!P0 BRA `(.L_x_9) ;  /* 0x0000000400148947 */ /* 0x000fea0003800000 */
[----:B------:R-:W-:Y:S02]  /*0af0*/  FSETP.NEU.FTZ.AND P0, PT, |R0|, +INF , PT ;  /* 0x7f8000000000780b */ /* 0x000fe40003f1d200 */
[----:B------:R-:W-:-:S04]  /*0b00*/  LOP3.LUT P1, RZ, R3, 0x7fffffff, RZ, 0xc0, !PT ;  /* 0x7fffffff03ff7812 */ /* 0x000fc8000782c0ff */
[----:B------:R-:W-:-:S13]  /*0b10*/  PLOP3.LUT P0, PT, P0, P1, PT, 0x2f, 0xf2 ;  /* 0x0000000000f2781c */ /* 0x000fda0000702577 */
[----:B------:R-:W-:Y:S05]  /*0b20*/  @P0 BRA `(.L_x_10) ;  /* 0x0000000000fc0947 */ /* 0x000fea0003800000 */
[----:B------:R-:W-:-:S13]  /*0b30*/  LOP3.LUT P0, RZ, R6, 0x7fffffff, RZ, 0xc0, !PT ;  /* 0x7fffffff06ff7812 */ /* 0x000fda000780c0ff */
[----:B------:R-:W-:Y:S05]  /*0b40*/  @!P0 BRA `(.L_x_11) ;  /* 0x0000000000e88947 */ /* 0x000fea0003800000 */
[----:B------:R-:W-:Y:S02]  /*0b50*/  ISETP.GE.AND P0, PT, R8, RZ, PT ;  /* 0x000000ff0800720c */ /* 0x000fe40003f06270 */
[----:B------:R-:W-:-:S11]  /*0b60*/  MOV R7, RZ ;  /* 0x000000ff00077202 */ /* 0x000fd60000000f00 */
[----:B------:R-:W-:Y:S01]  /*0b70*/  @!P0 FFMA R6, R0, 1.84467440737095516160e+19, RZ ;  /* 0x5f80000000068823 */ /* 0x000fe200000000ff */
[----:B------:R-:W-:-:S07]  /*0b80*/  @!P0 VIADD R7, R7, 0x40 ;  /* 0x0000004007078836 */ /* 0x000fce0000000000 */
.L_x_7:
[----:B------:R-:W-:Y:S01]  /*0b90*/  LEA R3, R4, 0xc0800000, 0x17 ;  /* 0xc080000004037811 */ /* 0x000fe200078eb8ff */
[----:B------:R-:W-:Y:S01]  /*0ba0*/  UMOV UR4, 0x40000000 ;  /* 0x4000000000047882 */ /* 0x000fe20000000000 */
[----:B------:R-:W-:Y:S01]  /*0bb0*/  IADD3 R4, PT, PT, R7, 0x80, -R4 ;  /* 0x0000008007047810 */ /* 0x000fe20007ffe804 */
[----:B------:R-:W-:Y:S01]  /*0bc0*/  UIADD3 UR4, UPT, UPT, UR4, -0x800000, URZ ;  /* 0xff80000004047890 */ /* 0x000fe2000fffe0ff */
[----:B------:R-:W-:-:S04]  /*0bd0*/  IADD3 R3, PT, PT, -R3, R6, RZ ;  /* 0x0000000603037210 */ /* 0x000fc80007ffe1ff */
[----:B------:R-:W0:Y:S01]  /*0be0*/  MUFU.RCP R0, R3 ;  /* 0x0000000300007308 */ /* 0x000e220000001000 */
[----:B------:R-:W-:-:S04]  /*0bf0*/  FADD.FTZ R9, -R3, -RZ ;  /* 0x800000ff03097221 */ /* 0x000fc80000010100 */
[----:B0-----:R-:W-:-:S04]  /*0c00*/  FFMA R11, R0, R9, 1 ;  /* 0x3f800000000b7423 */ /* 0x001fc80000000009 */
[----:B------:R-:W-:-:S04]  /*0c10*/  FFMA R0, R0, R11, R0 ;  /* 0x0000000b00007223 */ /* 0x000fc80000000000 */
[----:B------:R-:W-:-:S04]  /*0c20*/  FFMA R6, R0, UR4, RZ ;  /* 0x0000000400067c23 */ /* 0x000fc800080000ff */
[----:B------:R-:W-:-:S04]  /*0c30*/  FFMA R11, R9, R6, UR4 ;  /* 0x00000004090b7e23 */ /* 0x000fc80008000006 */
[----:B------:R-:W-:-:S04]  /*0c40*/  FFMA R11, R0, R11, R6 ;  /* 0x0000000b000b7223 */ /* 0x000fc80000000006 */
[----:B------:R-:W-:-:S04]  /*0c50*/  FFMA R8, R9, R11, UR4 ;  /* 0x0000000409087e23 */ /* 0x000fc8000800000b */
[----:B------:R-:W-:-:S05]  /*0c60*/  FFMA R6, R0, R8, R11 ;  /* 0x0000000800067223 */ /* 0x000fca000000000b */
[----:B------:R-:W-:-:S04]  /*0c70*/  SHF.R.U32.HI R3, RZ, 0x17, R6 ;  /* 0x00000017ff037819 */ /* 0x000fc80000011606 */
[----:B------:R-:W-:-:S04]  /*0c80*/  LOP3.LUT R3, R3, 0xff, RZ, 0xc0, !PT ;  /* 0x000000ff03037812 */ /* 0x000fc800078ec0ff */
[----:B------:R-:W-:-:S05]  /*0c90*/  IADD3 R9, PT, PT, R3, R4, RZ ;  /* 0x0000000403097210 */ /* 0x000fca0007ffe0ff */
[----:B------:R-:W-:-:S05]  /*0ca0*/  VIADD R3, R9, 0xffffffff ;  /* 0xffffffff09037836 */ /* 0x000fca0000000000 */
[----:B------:R-:W-:-:S13]  /*0cb0*/  ISETP.GE.U32.AND P0, PT, R3, 0xfe, PT ;  /* 0x000000fe0300780c */ /* 0x000fda0003f06070 */
[----:B------:R-:W-:Y:S05]  /*0cc0*/  @!P0 BRA `(.L_x_12) ;  /* 0x0000000000808947 */ /* 0x000fea0003800000 */
[----:B------:R-:W-:-:S13]  /*0cd0*/  ISETP.GT.AND P0, PT, R9, 0xfe, PT ;  /* 0x000000fe0900780c */ /* 0x000fda0003f04270 */
[----:B------:R-:W-:Y:S05]  /*0ce0*/  @P0 BRA `(.L_x_13) ;  /* 0x00000000006c0947 */ /* 0x000fea0003800000 */
[----:B------:R-:W-:-:S13]  /*0cf0*/  ISETP.GE.AND P0, PT, R9, 0x1, PT ;  /* 0x000000010900780c */ /* 0x000fda0003f06270 */
[----:B------:R-:W-:Y:S05]  /*0d00*/  @P0 BRA `(.L_x_14) ;  /* 0x0000000000980947 */ /* 0x000fea0003800000 */
[----:B------:R-:W-:Y:S02]  /*0d10*/  ISETP.GE.AND P0, PT, R9, -0x18, PT ;  /* 0xffffffe80900780c */ /* 0x000fe40003f06270 */
[----:B------:R-:W-:-:S11]  /*0d20*/  LOP3.LUT R6, R6, 0x80000000, RZ, 0xc0, !PT ;  /* 0x8000000006067812 */ /* 0x000fd600078ec0ff */
[----:B------:R-:W-:Y:S05]  /*0d30*/  @!P0 BRA `(.L_x_14) ;  /* 0x00000000008c8947 */ /* 0x000fea0003800000 */
[CCC-:B------:R-:W-:Y:S01]  /*0d40*/  FFMA.RZ R3, R0.reuse, R8.reuse, R11.reuse ;  /* 0x0000000800037223 */ /* 0x1c0fe2000000c00b */
[C---:B------:R-:W-:Y:S02]  /*0d50*/  IADD3 R7, PT, PT, R9.reuse, 0x20, RZ ;  /* 0x0000002009077810 */ /* 0x040fe40007ffe0ff */
[----:B------:R-:W-:Y:S02]  /*0d60*/  ISETP.NE.AND P2, PT, R9, RZ, PT ;  /* 0x000000ff0900720c */ /* 0x000fe40003f45270 */
[----:B------:R-:W-:Y:S01]  /*0d70*/  LOP3.LUT R4, R3, 0x7fffff, RZ, 0xc0, !PT ;  /* 0x007fffff03047812 */ /* 0x000fe200078ec0ff */
[CCC-:B------:R-:W-:Y:S01]  /*0d80*/  FFMA.RP R3, R0.reuse, R8.reuse, R11.reuse ;  /* 0x0000000800037223 */ /* 0x1c0fe2000000800b */
[----:B------:R-:W-:Y:S01]  /*0d90*/  FFMA.RM R0, R0, R8, R11 ;  /* 0x0000000800007223 */ /* 0x000fe2000000400b */
[----:B------:R-:W-:Y:S02]  /*0da0*/  ISETP.NE.AND P1, PT, R9, RZ, PT ;  /* 0x000000ff0900720c */ /* 0x000fe40003f25270 */
[----:B------:R-:W-:-:S02]  /*0db0*/  LOP3.LUT R4, R4, 0x800000, RZ, 0xfc, !PT ;  /* 0x0080000004047812 */ /* 0x000fc400078efcff */
[----:B------:R-:W-:Y:S02]  /*0dc0*/  IADD3 R8, PT, PT, -R9, RZ, RZ ;  /* 0x000000ff09087210 */ /* 0x000fe40007ffe1ff */
[----:B------:R-:W-:Y:S02]  /*0dd0*/  SHF.L.U32 R7, R4, R7, RZ ;  /* 0x0000000704077219 */ /* 0x000fe400000006ff */
[----:B------:R-:W-:Y:S02]  /*0de0*/  FSETP.NEU.FTZ.AND P0, PT, R3, R0, PT ;  /* 0x000000000300720b */ /* 0x000fe40003f1d000 */
[----:B------:R-:W-:Y:S02]  /*0df0*/  SEL R3, R8, RZ, P2 ;  /* 0x000000ff08037207 */ /* 0x000fe40001000000 */
[----:B------:R-:W-:Y:S02]  /*0e00*/  ISETP.NE.AND P1, PT, R7, RZ, P1 ;  /* 0x000000ff0700720c */ /* 0x000fe40000f25270 */
[----:B------:R-:W-:-:S02]  /*0e10*/  SHF.R.U32.HI R3, RZ, R3, R4 ;  /* 0x00000003ff037219 */ /* 0x000fc40000011604 */
[----:B------:R-:W-:Y:S02]  /*0e20*/  PLOP3.LUT P0, PT, P0, P1, PT, 0xf8, 0x8f ;  /* 0x00000000008f781c */ /* 0x000fe40000703f70 */
[----:B------:R-:W-:Y:S02]  /*0e30*/  SHF.R.U32.HI R7, RZ, 0x1, R3 ;  /* 0x00000001ff077819 */ /* 0x000fe40000011603 */
[----:B------:R-:W-:-:S04]  /*0e40*/  SEL R0, RZ, 0x1, !P0 ;  /* 0x00000001ff007807 */ /* 0x000fc80004000000 */
[----:B------:R-:W-:-:S04]  /*0e50*/  LOP3.LUT R0, R0, 0x1, R7, 0xf8, !PT ;  /* 0x0000000100007812 */ /* 0x000fc800078ef807 */
[----:B------:R-:W-:-:S05]  /*0e60*/  LOP3.LUT R0, R0, R3, RZ, 0xc0, !PT ;  /* 0x0000000300007212 */ /* 0x000fca00078ec0ff */
[----:B------:R-:W-:-:S05]  /*0e70*/  IMAD.IADD R7, R7, 0x1, R0 ;  /* 0x0000000107077824 */ /* 0x000fca00078e0200 */
[----:B------:R-:W-:Y:S01]  /*0e80*/  LOP3.LUT R6, R7, R6, RZ, 0xfc, !PT ;  /* 0x0000000607067212 */ /* 0x000fe200078efcff */
[----:B------:R-:W-:Y:S06]  /*0e90*/  BRA `(.L_x_14) ;  /* 0x0000000000347947 */ /* 0x000fec0003800000 */
.L_x_13:
[----:B------:R-:W-:-:S04]  /*0ea0*/  LOP3.LUT R6, R6, 0x80000000, RZ, 0xc0, !PT ;  /* 0x8000000006067812 */ /* 0x000fc800078ec0ff */
[----:B------:R-:W-:Y:S01]  /*0eb0*/  LOP3.LUT R6, R6, 0x7f800000, RZ, 0xfc, !PT ;  /* 0x7f80000006067812 */ /* 0x000fe200078efcff */
[----:B------:R-:W-:Y:S06]  /*0ec0*/  BRA `(.L_x_14) ;  /* 0x0000000000287947 */ /* 0x000fec0003800000 */
.L_x_12:
[----:B------:R-:W-:Y:S01]  /*0ed0*/  LEA R6, R4, R6, 0x17 ;  /* 0x0000000604067211 */ /* 0x000fe200078eb8ff */
[----:B------:R-:W-:Y:S06]  /*0ee0*/  BRA `(.L_x_14) ;  /* 0x0000000000207947 */ /* 0x000fec0003800000 */
.L_x_11:
[----:B------:R-:W-:-:S04]  /*0ef0*/  LOP3.LUT R6, R6, 0x80000000, R3, 0x48, !PT ;  /* 0x8000000006067812 */ /* 0x000fc800078e4803 */
[----:B------:R-:W-:Y:S01]  /*0f00*/  LOP3.LUT R6, R6, 0x7f800000, RZ, 0xfc, !PT ;  /* 0x7f80000006067812 */ /* 0x000fe200078efcff */
[----:B------:R-:W-:Y:S06]  /*0f10*/  BRA `(.L_x_14) ;  /* 0x0000000000147947 */ /* 0x000fec0003800000 */
.L_x_10:
[----:B------:R-:W-:Y:S01]  /*0f20*/  LOP3.LUT R6, R6, 0x80000000, R3, 0x48, !PT ;  /* 0x8000000006067812 */ /* 0x000fe200078e4803 */
[----:B------:R-:W-:Y:S06]  /*0f30*/  BRA `(.L_x_14) ;  /* 0x00000000000c7947 */ /* 0x000fec0003800000 */
.L_x_9:
[----:B------:R-:W0:Y:S01]  /*0f40*/  MUFU.RSQ R6, -QNAN ;  /* 0xffc0000000067908 */ /* 0x000e220000001400 */
[----:B------:R-:W-:Y:S05]  /*0f50*/  BRA `(.L_x_14) ;  /* 0x0000000000047947 */ /* 0x000fea0003800000 */
.L_x_8:
[----:B------:R-:W-:-:S07]  /*0f60*/  FADD.FTZ R6, R0, 2 ;  /* 0x4000000000067421 */ /* 0x000fce0000010000 */
.L_x_14:
[----:B------:R-:W-:-:S04]  /*0f70*/  HFMA2 R3, -RZ, RZ, 0, 0 ;  /* 0x00000000ff037431 */ /* 0x000fc800000001ff */
[----:B0-----:R-:W-:Y:S05]  /*0f80*/  RET.REL.NODEC R2 `(dema_many_series_one_param_time_major_f32) ;  /* 0xfffffff0021c7950 */ /* 0x001fea0003c3ffff */
.L_x_15:
[----:B------:R-:W-:-:S00]  /*0f90*/  BRA `(.L_x_15) ;  /* 0xfffffffc00fc7947 */ /* 0x000fc0000383ffff */
[----:B------:R-:W-:-:S00]  /*0fa0*/  NOP ;  /* 0x0000000000007918 */ /* 0x000fc00000000000 */
        /* <DEDUP_REMOVED lines=13> */
.L_x_34:


//--------------------- .text.dema_batch_f32      --------------------------
	.section	.text.dema_batch_f32,"ax",@progbits
	.align	128
        .global         dema_batch_f32
        .type           dema_batch_f32,@function
        .size           dema_batch_f32,(.L_x_35 - dema_batch_f32)
        .other          dema_batch_f32,@"STO_CUDA_ENTRY STV_DEFAULT"
dema_batch_f32:
.text.dema_batch_f32:
[----:B------:R-:W-:Y:S01]  /*0000*/  LDC R1, c[0x0][0x37c] ;  /* 0x0000df00ff017b82 */ /* 0x000fe20000000800 */
[----:B------:R-:W0:Y:S01]  /*0010*/  S2R R9, SR_CTAID.X ;  /* 0x0000000000097919 */ /* 0x000e220000002500 */
[----:B------:R-:W0:Y:S02]  /*0020*/  LDCU UR4, c[0x0][0x398] ;  /* 0x00007300ff0477ac */ /* 0x000e240008000800 */
[----:B0-----:R-:W-:-:S13]  /*0030*/  ISETP.GE.AND P0, PT, R9, UR4, PT ;  /* 0x0000000409007c0c */ /* 0x001fda000bf06270 */
[----:B------:R-:W-:Y:S05]  /*0040*/  @P0 EXIT ;  /* 0x000000000000094d */ /* 0x000fea0003800000 */
[----:B------:R-:W0:Y:S01]  /*0050*/  S2R R0, SR_TID.X ;  /* 0x0000000000007919 */ /* 0x000e220000002100 */
[----:B------:R-:W1:Y:S01]  /*0060*/  LDC R8, c[0x0][0x390] ;  /* 0x0000e400ff087b82 */ /* 0x000e620000000800 */
[----:B------:R-:W2:Y:S01]  /*0070*/  LDCU UR4, c[0x0][0x394] ;  /* 0x00007280ff0477ac */ /* 0x000ea20008000800 */
[----:B------:R-:W-:Y:S01]  /*0080*/  BSSY.RECONVERGENT B0, `(.L_x_16) ;  /* 0x0000010000007945 */ /* 0x000fe20003800200 */
[----:B------:R-:W3:Y:S01]  /*0090*/  LDCU.64 UR6, c[0x0][0x358] ;  /* 0x00006b00ff0677ac */ /* 0x000ee20008000a00 */
[----:B--2---:R-:W-:Y:S01]  /*00a0*/  MOV R13, UR4 ;  /* 0x00000004000d7c02 */ /* 0x004fe20008000f00 */
[-C--:B-1----:R-:W-:Y:S01]  /*00b0*/  IMAD R12, R9, R8.reuse, RZ ;  /* 0x00000008090c7224 */ /* 0x082fe200078e02ff */
[----:B0-----:R-:W-:-:S13]  /*00c0*/  ISETP.GE.AND P0, PT, R0, R8, PT ;  /* 0x000000080000720c */ /* 0x001fda0003f06270 */
[----:B---3--:R-:W-:Y:S05]  /*00d0*/  @P0 BRA `(.L_x_17) ;  /* 0x0000000000280947 */ /* 0x008fea0003800000 */
[----:B------:R-:W0:Y:S01]  /*00e0*/  LDC R6, c[0x0][0x360] ;  /* 0x0000d800ff067b82 */ /* 0x000e220000000800 */
[----:B------:R-:W-:Y:S01]  /*00f0*/  IMAD.MOV.U32 R7, RZ, RZ, R0 ;  /* 0x000000ffff077224 */ /* 0x000fe200078e0000 */
[----:B------:R-:W-:-:S06]  /*0100*/  MOV R11, 0x7fc00000 ;  /* 0x7fc00000000b7802 */ /* 0x000fcc0000000f00 */
[----:B------:R-:W1:Y:S02]  /*0110*/  LDC.64 R4, c[0x0][0x3a0] ;  /* 0x0000e800ff047b82 */ /* 0x000e640000000a00 */
.L_x_18:
[----:B--2---:R-:W-:Y:S01]  /*0120*/  IMAD.IADD R3, R12, 0x1, R7 ;  /* 0x000000010c037824 */ /* 0x004fe200078e0207 */
[----:B0-----:R-:W-:-:S03]  /*0130*/  IADD3 R7, PT, PT, R6, R7, RZ ;  /* 0x0000000706077210 */ /* 0x001fc60007ffe0ff */
[----:B-1----:R-:W-:Y:S01]  /*0140*/  IMAD.WIDE R2, R3, 0x4, R4 ;  /* 0x0000000403027825 */ /* 0x002fe200078e0204 */
[----:B------:R-:W-:-:S04]  /*0150*/  ISETP.GE.AND P0, PT, R7, R8, PT ;  /* 0x000000080700720c */ /* 0x000fc80003f06270 */
[----:B------:R2:W-:Y:S09]  /*0160*/  STG.E desc[UR6][R2.64], R11 ;  /* 0x0000000b02007986 */ /* 0x0005f2000c101906 */
[----:B------:R-:W-:Y:S05]  /*0170*/  @!P0 BRA `(.L_x_18) ;  /* 0xfffffffc00e88947 */ /* 0x000fea000383ffff */
.L_x_17:
[----:B------:R-:W-:Y:S05]  /*0180*/  BSYNC.RECONVERGENT B0 ;  /* 0x0000000000007941 */ /* 0x000fea0003800200 */
.L_x_16:
[----:B------:R-:W0:Y:S01]  /*0190*/  LDCU UR4, c[0x0][0x394] ;  /* 0x00007280ff0477ac */ /* 0x000e220008000800 */
[----:B------:R-:W-:Y:S01]  /*01a0*/  BAR.SYNC.DEFER_BLOCKING 0x0 ;  /* 0x0000000000007b1d */ /* 0x000fe20000010000 */
[----:B0-----:R-:W-:-:S04]  /*01b0*/  ISETP.LE.AND P0, PT, R8, UR4, PT ;  /* 0x0000000408007c0c */ /* 0x001fc8000bf03270 */
[----:B------:R-:W-:-:S13]  /*01c0*/  ISETP.NE.OR P0, PT, R0, RZ, P0 ;  /* 0x000000ff0000720c */ /* 0x000fda0000705670 */
[----:B------:R-:W-:Y:S05]  /*01d0*/  @P0 EXIT ;  /* 0x000000000000094d */ /* 0x000fea0003800000 */
[----:B--2---:R-:W0:Y:S02]  /*01e0*/  LDC.64 R2, c[0x0][0x388] ;  /* 0x0000e200ff027b82 */ /* 0x004e240000000a00 */
[----:B0-----:R-:W-:-:S05]  /*01f0*/  IMAD.WIDE.U32 R2, R9, 0x4, R2 ;  /* 0x0000000409027825 */ /* 0x001fca00078e0002 */
[----:B------:R-:W2:Y:S02]  /*0200*/  LDG.E.CONSTANT R15, desc[UR6][R2.64] ;  /* 0x00000006020f7981 */ /* 0x000ea4000c1e9900 */
[----:B--2---:R-:W-:-:S13]  /*0210*/  ISETP.GE.AND P0, PT, R15, 0x1, PT ;  /* 0x000000010f00780c */ /* 0x004fda0003f06270 */
[----:B------:R-:W-:Y:S05]  /*0220*/  @!P0 EXIT ;  /* 0x000000000000894d */ /* 0x000fea0003800000 */
[----:B------:R-:W-:Y:S01]  /*0230*/  I2FP.F32.U32 R0, R15 ;  /* 0x0000000f00007245 */ /* 0x000fe20000201000 */
[----:B------:R-:W-:Y:S02]  /*0240*/  UMOV UR4, 0x40000000 ;  /* 0x4000000000047882 */ /* 0x000fe40000000000 */
[----:B------:R-:W-:Y:S02]  /*0250*/  IMAD.U32 R2, RZ, RZ, UR4 ;  /* 0x00000004ff027e24 */ /* 0x000fe4000f8e00ff */
[----:B------:R-:W-:-:S04]  /*0260*/  FADD R3, R0, 1 ;  /* 0x3f80000000037421 */ /* 0x000fc80000000000 */
        /* <DEDUP_REMOVED lines=9> */
[----:B------:R-:W-:Y:S05]  /*0300*/  CALL.REL.NOINC `($__internal_1_$__cuda_sm3x_div_rn_noftz_f32_slowpath) ;  /* 0x0000000c00687944 */ /* 0x000fea0003c00000 */
.L_x_19:
[----:B------:R-:W0:Y:S08]  /*0310*/  LDC R5, c[0x0][0x394] ;  /* 0x0000e500ff057b82 */ /* 0x000e300000000800 */
[----:B------:R-:W0:Y:S08]  /*0320*/  LDC.64 R6, c[0x0][0x380] ;  /* 0x0000e000ff067b82 */ /* 0x000e300000000a00 */
[----:B------:R-:W1:Y:S01]  /*0330*/  LDC R19, c[0x0][0x390] ;  /* 0x0000e400ff137b82 */ /* 0x000e620000000800 */
[----:B0-----:R-:W-:-:S06]  /*0340*/  IMAD.WIDE R10, R5, 0x4, R6 ;  /* 0x00000004050a7825 */ /* 0x001fcc00078e0206 */
[----:B------:R-:W2:Y:S01]  /*0350*/  LDG.E.CONSTANT R10, desc[UR6][R10.64] ;  /* 0x000000060a0a7981 */ /* 0x000ea2000c1e9900 */
[----:B------:R-:W-:Y:S02]  /*0360*/  IADD3 R15, PT, PT, R15, -0x1, R5 ;  /* 0xffffffff0f0f7810 */ /* 0x000fe40007ffe005 */
[----:B------:R-:W-:Y:S02]  /*0370*/  IADD3 R0, PT, PT, R5, 0x1, RZ ;  /* 0x0000000105007810 */ /* 0x000fe40007ffe0ff */
[----:B------:R-:W-:Y:S02]  /*0380*/  ISETP.GT.AND P0, PT, R15, R5, PT ;  /* 0x000000050f00720c */ /* 0x000fe40003f04270 */
[----:B-1----:R-:W-:-:S11]  /*0390*/  ISETP.GE.AND P1, PT, R0, R19, PT ;  /* 0x000000130000720c */ /* 0x002fd60003f26270 */
[----:B------:R-:W0:Y:S01]  /*03a0*/  @!P0 LDC.64 R2, c[0x0][0x3a0] ;  /* 0x0000e800ff028b82 */ /* 0x000e220000000a00 */
[----:B------:R-:W-:-:S04]  /*03b0*/  @!P0 IMAD.IADD R17, R12, 0x1, R5 ;  /* 0x000000010c118824 */ /* 0x000fc800078e0205 */
[----:B0-----:R-:W-:-:S04]  /*03c0*/  @!P0 IMAD.WIDE R2, R17, 0x4, R2 ;  /* 0x0000000411028825 */ /* 0x001fc800078e0202 */
[----:B--2---:R-:W-:-:S04]  /*03d0*/  @!P0 FADD R9, R10, R10 ;  /* 0x0000000a0a098221 */ /* 0x004fc80000000000 */
[----:B------:R-:W-:-:S05]  /*03e0*/  @!P0 FADD R9, -R10, R9 ;  /* 0x000000090a098221 */ /* 0x000fca0000000100 */
[----:B------:R0:W-:Y:S01]  /*03f0*/  @!P0 STG.E desc[UR6][R2.64], R9 ;  /* 0x0000000902008986 */ /* 0x0001e2000c101906 */
[----:B------:R-:W-:Y:S05]  /*0400*/  @P1 EXIT ;  /* 0x000000000000194d */ /* 0x000fea0003800000 */
[----:B0-----:R-:W-:Y:S01]  /*0410*/  IADD3 R2, PT, PT, R19, -0x2, -R5 ;  /* 0xfffffffe13027810 */ /* 0x001fe20007ffe805 */
[----:B------:R-:W-:Y:S01]  /*0420*/  IMAD.MOV.U32 R11, RZ, RZ, R10 ;  /* 0x000000ffff0b7224 */ /* 0x000fe200078e000a */
[----:B------:R-:W-:Y:S02]  /*0430*/  LOP3.LUT R16, RZ, R5, RZ, 0x33, !PT ;  /* 0x00000005ff107212 */ /* 0x000fe400078e33ff */
[----:B------:R-:W-:Y:S02]  /*0440*/  ISETP.GE.U32.AND P0, PT, R2, 0x7, PT ;  /* 0x000000070200780c */ /* 0x000fe40003f06070 */
[----:B------:R-:W-:Y:S02]  /*0450*/  IADD3 R16, PT, PT, R16, R19, RZ ;  /* 0x0000001310107210 */ /* 0x000fe40007ffe0ff */
[----:B------:R-:W-:Y:S02]  /*0460*/  MOV R9, R0 ;  /* 0x0000000000097202 */ /* 0x000fe40000000f00 */
[----:B------:R-:W-:-:S07]  /*0470*/  LOP3.LUT R22, R16, 0x7, RZ, 0xc0, !PT ;  /* 0x0000000710167812 */ /* 0x000fce00078ec0ff */
[----:B------:R-:W-:Y:S05]  /*0480*/  @!P0 BRA `(.L_x_20) ;  /* 0x0000000400748947 */ /* 0x000fea0003800000 */
[----:B------:R-:W0:Y:S01]  /*0490*/  LDC.64 R6, c[0x0][0x380] ;  /* 0x0000e000ff067b82 */ /* 0x000e220000000a00 */
[----:B------:R-:W-:Y:S02]  /*04a0*/  LOP3.LUT R17, R16, 0xfffffff8, RZ, 0xc0, !PT ;  /* 0xfffffff810117812 */ /* 0x000fe400078ec0ff */
[----:B------:R-:W-:Y:S02]  /*04b0*/  IADD3 R0, PT, PT, R12, R5, RZ ;  /* 0x000000050c007210 */ /* 0x000fe40007ffe0ff */
[----:B------:R-:W-:Y:S01]  /*04c0*/  MOV R11, R10 ;  /* 0x0000000a000b7202 */ /* 0x000fe20000000f00 */
[----:B------:R-:W-:Y:S02]  /*04d0*/  IMAD.MOV R17, RZ, RZ, -R17 ;  /* 0x000000ffff117224 */ /* 0x000fe400078e0a11 */
[----:B------:R-:W1:Y:S05]  /*04e0*/  LDC.64 R2, c[0x0][0x3a0] ;  /* 0x0000e800ff027b82 */ /* 0x000e6a0000000a00 */
.L_x_21:
[----:B------:R-:W-:-:S05]  /*04f0*/  IADD3 R23, PT, PT, R13, 0x1, RZ ;  /* 0x000000010d177810 */ /* 0x000fca0007ffe0ff */
[----:B0-----:R-:W-:-:S05]  /*0500*/  IMAD.WIDE R4, R23, 0x4, R6 ;  /* 0x0000000417047825 */ /* 0x001fca00078e0206 */
[----:B------:R-:W2:Y:S04]  /*0510*/  LDG.E.CONSTANT R24, desc[UR6][R4.64] ;  /* 0x0000000604187981 */ /* 0x000ea8000c1e9900 */
[----:B------:R-:W3:Y:S04]  /*0520*/  LDG.E.CONSTANT R20, desc[UR6][R4.64+0x4] ;  /* 0x0000040604147981 */ /* 0x000ee8000c1e9900 */
[----:B------:R-:W4:Y:S04]  /*0530*/  LDG.E.CONSTANT R19, desc[UR6][R4.64+0x8] ;  /* 0x0000080604137981 */ /* 0x000f28000c1e9900 */
[----:B------:R-:W5:Y:S01]  /*0540*/  LDG.E.CONSTANT R18, desc[UR6][R4.64+0xc] ;  /* 0x00000c0604127981 */ /* 0x000f62000c1e9900 */
[----:B------:R-:W-:-:S02]  /*0550*/  ISETP.GE.AND P0, PT, R23, R15, PT ;  /* 0x0000000f1700720c */ /* 0x000fc40003f06270 */
[----:B------:R-:W-:-:S11]  /*0560*/  SHF.R.S32.HI R29, RZ, 0x1f, R23 ;  /* 0x0000001fff1d7819 */ /* 0x000fd60000011417 */
[----:B------:R-:W0:Y:S01]  /*0570*/  @P0 LDC.64 R8, c[0x0][0x3a0] ;  /* 0x0000e800ff080b82 */ /* 0x000e220000000a00 */
[----:B--2---:R-:W-:-:S04]  /*0580*/  FADD R24, R24, -R11 ;  /* 0x8000000b18187221 */ /* 0x004fc80000000000 */
[----:B------:R-:W-:Y:S01]  /*0590*/  FFMA R24, R24, R14, R11 ;  /* 0x0000000e18187223 */ /* 0x000fe2000000000b */
[----:B------:R-:W-:-:S03]  /*05a0*/  @P0 IADD3 R11, PT, PT, R0, 0x1, RZ ;  /* 0x00000001000b0810 */ /* 0x000fc60007ffe0ff */
[C---:B------:R-:W-:Y:S01]  /*05b0*/  FADD R21, R24.reuse, -R10 ;  /* 0x8000000a18157221 */ /* 0x040fe20000000000 */
[----:B---3--:R-:W-:Y:S01]  /*05c0*/  FADD R27, -R24, R20 ;  /* 0x00000014181b7221 */ /* 0x008fe20000000100 */
[----:B------:R-:W-:Y:S02]  /*05d0*/  VIADD R20, R23, 0x1 ;  /* 0x0000000117147836 */ /* 0x000fe40000000000 */
[-C--:B------:R-:W-:Y:S01]  /*05e0*/  FFMA R21, R21, R14.reuse, R10 ;  /* 0x0000000e15157223 */ /* 0x080fe2000000000a */
[----:B0-----:R-:W-:Y:S02]  /*05f0*/  @P0 IMAD.WIDE R10, R11, 0x4, R8 ;  /* 0x000000040b0a0825 */ /* 0x001fe400078e0208 */
[----:B------:R-:W-:Y:S02]  /*0600*/  ISETP.GE.AND P1, PT, R20, R15, PT ;  /* 0x0000000f1400720c */ /* 0x000fe40003f26270 */
[----:B------:R-:W-:Y:S01]  /*0610*/  @P0 FFMA R25, R24, 2, -R21 ;  /* 0x4000000018190823 */ /* 0x000fe20000000815 */
[----:B------:R-:W-:-:S04]  /*0620*/  FFMA R24, R27, R14, R24 ;  /* 0x0000000e1b187223 */ /* 0x000fc80000000018 */
[--C-:B------:R-:W-:Y:S01]  /*0630*/  FADD R26, -R21, R24.reuse ;  /* 0x00000018151a7221 */ /* 0x100fe20000000100 */
[----:B------:R0:W-:Y:S01]  /*0640*/  @P0 STG.E desc[UR6][R10.64], R25 ;  /* 0x000000190a000986 */ /* 0x0001e2000c101906 */
[----:B------:R-:W-:Y:S01]  /*0650*/  IADD3 R9, P0, PT, R12, R23, RZ ;  /* 0x000000170c097210 */ /* 0x000fe20007f1e0ff */
[----:B----4-:R-:W-:Y:S01]  /*0660*/  FADD R19, -R24, R19 ;  /* 0x0000001318137221 */ /* 0x010fe20000000100 */
[-C--:B------:R-:W-:Y:S01]  /*0670*/  FFMA R23, R26, R14.reuse, R21 ;  /* 0x0000000e1a177223 */ /* 0x080fe20000000015 */
[----:B------:R-:W-:Y:S02]  /*0680*/  IADD3 R26, PT, PT, R20, 0x1, RZ ;  /* 0x00000001141a7810 */ /* 0x000fe40007ffe0ff */
[----:B------:R-:W-:Y:S02]  /*0690*/  LEA.HI.X.SX32 R28, R12, R29, 0x1, P0 ;  /* 0x0000001d0c1c7211 */ /* 0x000fe400000f0eff */
[----:B------:R-:W-:Y:S01]  /*06a0*/  ISETP.GE.AND P2, PT, R26, R15, PT ;  /* 0x0000000f1a00720c */ /* 0x000fe20003f46270 */
[----:B0-----:R-:W2:Y:S01]  /*06b0*/  LDG.E.CONSTANT R10, desc[UR6][R4.64+0x10] ;  /* 0x00001006040a7981 */ /* 0x001ea2000c1e9900 */
[----:B------:R-:W-:Y:S01]  /*06c0*/  FFMA R11, R19, R14, R24 ;  /* 0x0000000e130b7223 */ /* 0x000fe20000000018 */
[----:B------:R-:W-:Y:S01]  /*06d0*/  @P1 FFMA R21, R24, 2, -R23 ;  /* 0x4000000018151823 */ /* 0x000fe20000000817 */
[----:B-1----:R-:W-:Y:S01]  /*06e0*/  LEA R8, P0, R9, R2, 0x2 ;  /* 0x0000000209087211 */ /* 0x002fe200078010ff */
[----:B------:R-:W3:Y:S01]  /*06f0*/  LDG.E.CONSTANT R24, desc[UR6][R4.64+0x14] ;  /* 0x0000140604187981 */ /* 0x000ee2000c1e9900 */
[----:B------:R-:W-:Y:S01]  /*0700*/  FADD R19, -R23, R11 ;  /* 0x0000000b17137221 */ /* 0x000fe20000000100 */
[----:B-----5:R-:W-:Y:S01]  /*0710*/  FADD R18, -R11, R18 ;  /* 0x000000120b127221 */ /* 0x020fe20000000100 */
[----:B------:R-:W-:-:S02]  /*0720*/  LEA.HI.X R9, R9, R3, R28, 0x2, P0 ;  /* 0x0000000309097211 */ /* 0x000fc400000f141c */
[-C--:B------:R-:W-:Y:S01]  /*0730*/  FFMA R26, R19, R14.reuse, R23 ;  /* 0x0000000e131a7223 */ /* 0x080fe20000000017 */
[----:B------:R-:W-:-:S03]  /*0740*/  FFMA R23, R18, R14, R11 ;  /* 0x0000000e12177223 */ /* 0x000fc6000000000b */
[----:B------:R-:W-:Y:S02]  /*0750*/  @P2 FFMA R25, R11, 2, -R26 ;  /* 0x400000000b192823 */ /* 0x000fe4000000081a */
[----:B------:R-:W4:Y:S01]  /*0760*/  LDG.E.CONSTANT R11, desc[UR6][R4.64+0x18] ;  /* 0x00001806040b7981 */ /* 0x000f22000c1e9900 */
[----:B------:R-:W-:-:S04]  /*0770*/  IADD3 R18, PT, PT, R20, 0x2, RZ ;  /* 0x0000000214127810 */ /* 0x000fc80007ffe0ff */
[----:B------:R-:W-:Y:S02]  /*0780*/  ISETP.GE.AND P0, PT, R18, R15, PT ;  /* 0x0000000f1200720c */ /* 0x000fe40003f06270 */
[----:B------:R0:W5:Y:S01]  /*0790*/  LDG.E.CONSTANT R18, desc[UR6][R4.64+0x1c] ;  /* 0x00001c0604127981 */ /* 0x000162000c1e9900 */
[----:B------:R-:W-:-:S04]  /*07a0*/  FADD R19, -R26, R23 ;  /* 0x000000171a137221 */ /* 0x000fc80000000100 */
[----:B------:R-:W-:Y:S01]  /*07b0*/  FFMA R26, R19, R14, R26 ;  /* 0x0000000e131a7223 */ /* 0x000fe2000000001a */
[----:B------:R-:W-:Y:S01]  /*07c0*/  @P2 STG.E desc[UR6][R8.64+0x8], R25 ;  /* 0x0000081908002986 */ /* 0x000fe2000c101906 */
[----:B0-----:R-:W-:-:S03]  /*07d0*/  IADD3 R4, PT, PT, R20, 0x4, RZ ;  /* 0x0000000414047810 */ /* 0x001fc60007ffe0ff */
[----:B------:R0:W-:Y:S01]  /*07e0*/  @P1 STG.E desc[UR6][R8.64+0x4], R21 ;  /* 0x0000041508001986 */ /* 0x0001e2000c101906 */
[----:B------:R-:W-:Y:S02]  /*07f0*/  ISETP.GE.AND P2, PT, R4, R15, PT ;  /* 0x0000000f0400720c */ /* 0x000fe40003f46270 */
[----:B------:R-:W-:-:S04]  /*0800*/  IADD3 R4, PT, PT, R20, 0x5, RZ ;  /* 0x0000000514047810 */ /* 0x000fc80007ffe0ff */
[----:B------:R-:W-:Y:S02]  /*0810*/  ISETP.GE.AND P3, PT, R4, R15, PT ;  /* 0x0000000f0400720c */ /* 0x000fe40003f66270 */
[----:B------:R-:W-:Y:S01]  /*0820*/  IADD3 R17, PT, PT, R17, 0x8, RZ ;  /* 0x0000000811117810 */ /* 0x000fe20007ffe0ff */
[----:B------:R-:W-:Y:S01]  /*0830*/  VIADD R0, R0, 0x8 ;  /* 0x0000000800007836 */ /* 0x000fe20000000000 */
[----:B------:R-:W-:Y:S01]  /*0840*/  IADD3 R13, PT, PT, R13, 0x8, RZ ;  /* 0x000000080d0d7810 */ /* 0x000fe20007ffe0ff */
[----:B--2---:R-:W-:-:S04]  /*0850*/  FADD R10, -R23, R10 ;  /* 0x0000000a170a7221 */ /* 0x004fc80000000100 */
[----:B------:R-:W-:Y:S01]  /*0860*/  FFMA R19, R10, R14, R23 ;  /* 0x0000000e0a137223 */ /* 0x000fe20000000017 */
[----:B------:R-:W-:-:S03]  /*0870*/  @P0 FFMA R23, R23, 2, -R26 ;  /* 0x4000000017170823 */ /* 0x000fc6000000081a */
[----:B------:R-:W-:Y:S01]  /*0880*/  FADD R27, -R26, R19 ;  /* 0x000000131a1b7221 */ /* 0x000fe20000000100 */
[----:B---3--:R-:W-:-:S03]  /*0890*/  FADD R24, -R19, R24 ;  /* 0x0000001813187221 */ /* 0x008fc60000000100 */
[-C--:B------:R-:W-:Y:S01]  /*08a0*/  FFMA R26, R27, R14.reuse, R26 ;  /* 0x0000000e1b1a7223 */ /* 0x080fe2000000001a */
[----:B------:R-:W-:-:S04]  /*08b0*/  FFMA R24, R24, R14, R19 ;  /* 0x0000000e18187223 */ /* 0x000fc80000000013 */
[----:B------:R-:W-:Y:S01]  /*08c0*/  FADD R5, -R26, R24 ;  /* 0x000000181a057221 */ /* 0x000fe20000000100 */
[----:B----4-:R-:W-:Y:S01]  /*08d0*/  FADD R11, -R24, R11 ;  /* 0x0000000b180b7221 */ /* 0x010fe20000000100 */
[C---:B------:R-:W-:Y:S02]  /*08e0*/  VIADD R10, R20.reuse, 0x3 ;  /* 0x00000003140a7836 */ /* 0x040fe40000000000 */
[-C--:B------:R-:W-:Y:S01]  /*08f0*/  FFMA R5, R5, R14.reuse, R26 ;  /* 0x0000000e05057223 */ /* 0x080fe2000000001a */
[----:B0-----:R-:W-:Y:S01]  /*0900*/  FFMA R21, R11, R14, R24 ;  /* 0x0000000e0b157223 */ /* 0x001fe20000000018 */
[----:B------:R-:W-:-:S03]  /*0910*/  VIADD R20, R20, 0x6 ;  /* 0x0000000614147836 */ /* 0x000fc60000000000 */
[----:B------:R-:W-:Y:S01]  /*0920*/  FADD R4, -R5, R21 ;  /* 0x0000001505047221 */ /* 0x000fe20000000100 */
[----:B-----5:R-:W-:Y:S01]  /*0930*/  FADD R18, -R21, R18 ;  /* 0x0000001215127221 */ /* 0x020fe20000000100 */
[-C--:B------:R-:W-:Y:S02]  /*0940*/  ISETP.GE.AND P1, PT, R10, R15.reuse, PT ;  /* 0x0000000f0a00720c */ /* 0x080fe40003f26270 */
[----:B------:R-:W-:Y:S01]  /*0950*/  ISETP.GE.AND P4, PT, R20, R15, PT ;  /* 0x0000000f1400720c */ /* 0x000fe20003f86270 */
[-C--:B------:R-:W-:Y:S01]  /*0960*/  FFMA R4, R4, R14.reuse, R5 ;  /* 0x0000000e04047223 */ /* 0x080fe20000000005 */
[----:B------:R-:W-:-:S04]  /*0970*/  FFMA R11, R18, R14, R21 ;  /* 0x0000000e120b7223 */ /* 0x000fc80000000015 */
[----:B------:R-:W-:-:S04]  /*0980*/  FADD R25, -R4, R11 ;  /* 0x0000000b04197221 */ /* 0x000fc80000000100 */
[----:B------:R-:W-:Y:S01]  /*0990*/  FFMA R10, R25, R14, R4 ;  /* 0x0000000e190a7223 */ /* 0x000fe20000000004 */
[----:B------:R-:W-:Y:S01]  /*09a0*/  @P1 FFMA R19, R19, 2, -R26 ;  /* 0x4000000013131823 */ /* 0x000fe2000000081a */
[----:B------:R-:W-:Y:S01]  /*09b0*/  @P2 FFMA R5, R24, 2, -R5 ;  /* 0x4000000018052823 */ /* 0x000fe20000000805 */
[----:B------:R-:W-:Y:S01]  /*09c0*/  @P3 FFMA R21, R21, 2, -R4 ;  /* 0x4000000015153823 */ /* 0x000fe20000000804 */
[----:B------:R-:W-:Y:S02]  /*09d0*/  @P4 FFMA R25, R11, 2, -R10 ;  /* 0x400000000b194823 */ /* 0x000fe4000000080a */
[----:B------:R2:W-:Y:S04]  /*09e0*/  @P1 STG.E desc[UR6][R8.64+0x10], R19 ;  /* 0x0000101308001986 */ /* 0x0005e8000c101906 */
[----:B------:R2:W-:Y:S04]  /*09f0*/  @P2 STG.E desc[UR6][R8.64+0x14], R5 ;  /* 0x0000140508002986 */ /* 0x0005e8000c101906 */
[----:B------:R2:W-:Y:S04]  /*0a00*/  @P3 STG.E desc[UR6][R8.64+0x18], R21 ;  /* 0x0000181508003986 */ /* 0x0005e8000c101906 */
[----:B------:R2:W-:Y:S04]  /*0a10*/  @P4 STG.E desc[UR6][R8.64+0x1c], R25 ;  /* 0x00001c1908004986 */ /* 0x0005e8000c101906 */
[----:B------:R2:W-:Y:S01]  /*0a20*/  @P0 STG.E desc[UR6][R8.64+0xc], R23 ;  /* 0x00000c1708000986 */ /* 0x0005e2000c101906 */
[----:B------:R-:W-:-:S13]  /*0a30*/  ISETP.NE.AND P0, PT, R17, RZ, PT ;  /* 0x000000ff1100720c */ /* 0x000fda0003f05270 */
[----:B--2---:R-:W-:Y:S05]  /*0a40*/  @P0 BRA `(.L_x_21) ;  /* 0xfffffff800a80947 */ /* 0x004fea000383ffff */
[----:B------:R-:W-:-:S07]  /*0a50*/  IADD3 R9, PT, PT, R13, 0x1, RZ ;  /* 0x000000010d097810 */ /* 0x000fce0007ffe0ff */
.L_x_20:
[----:B------:R-:W-:-:S13]  /*0a60*/  ISETP.NE.AND P0, PT, R22, RZ, PT ;  /* 0x000000ff1600720c */ /* 0x000fda0003f05270 */
[----:B------:R-:W-:Y:S05]  /*0a70*/  @!P0 EXIT ;  /* 0x000000000000894d */ /* 0x000fea0003800000 */
[----:B------:R-:W-:Y:S02]  /*0a80*/  ISETP.GE.U32.AND P1, PT, R22, 0x4, PT ;  /* 0x000000041600780c */ /* 0x000fe40003f26070 */
[----:B------:R-:W-:-:S04]  /*0a90*/  LOP3.LUT R20, R16, 0x3, RZ, 0xc0, !PT ;  /* 0x0000000310147812 */ /* 0x000fc800078ec0ff */
[----:B------:R-:W-:-:S07]  /*0aa0*/  ISETP.NE.AND P0, PT, R20, RZ, PT ;  /* 0x000000ff1400720c */ /* 0x000fce0003f05270 */
[----:B------:R-:W-:Y:S06]  /*0ab0*/  @!P1 BRA `(.L_x_22) ;  /* 0x0000000000b89947 */ /* 0x000fec0003800000 */
[----:B------:R-:W-:-:S05]  /*0ac0*/  IMAD.WIDE R18, R9, 0x4, R6 ;  /* 0x0000000409127825 */ /* 0x000fca00078e0206 */
[----:B------:R-:W2:Y:S04]  /*0ad0*/  LDG.E.CONSTANT R0, desc[UR6][R18.64] ;  /* 0x0000000612007981 */ /* 0x000ea8000c1e9900 */
[----:B------:R-:W3:Y:S04]  /*0ae0*/  LDG.E.CONSTANT R2, desc[UR6][R18.64+0x4] ;  /* 0x0000040612027981 */ /* 0x000ee8000c1e9900 */
[----:B------:R-:W4:Y:S04]  /*0af0*/  LDG.E.CONSTANT R24, desc[UR6][R18.64+0x8] ;  /* 0x0000080612187981 */ /* 0x000f28000c1e9900 */
[----:B------:R0:W5:Y:S01]  /*0b00*/  LDG.E.CONSTANT R8, desc[UR6][R18.64+0xc] ;  /* 0x00000c0612087981 */ /* 0x000162000c1e9900 */
[----:B------:R-:W-:-:S02]  /*0b10*/  ISETP.GE.AND P4, PT, R9, R15, PT ;  /* 0x0000000f0900720c */ /* 0x000fc40003f86270 */
[C---:B------:R-:W-:Y:S02]  /*0b20*/  IADD3 R22, PT, PT, R9.reuse, 0x1, RZ ;  /* 0x0000000109167810 */ /* 0x040fe40007ffe0ff */
[C---:B------:R-:W-:Y:S02]  /*0b30*/  IADD3 R26, PT, PT, R9.reuse, 0x3, RZ ;  /* 0x00000003091a7810 */ /* 0x040fe40007ffe0ff */
[-C--:B------:R-:W-:Y:S02]  /*0b40*/  ISETP.GE.AND P3, PT, R22, R15.reuse, PT ;  /* 0x0000000f1600720c */ /* 0x080fe40003f66270 */
[----:B------:R-:W-:Y:S01]  /*0b50*/  ISETP.GE.AND P1, PT, R26, R15, PT ;  /* 0x0000000f1a00720c */ /* 0x000fe20003f26270 */
[----:B0-----:R-:W-:Y:S01]  /*0b60*/  VIADD R18, R9, 0x2 ;  /* 0x0000000209127836 */ /* 0x001fe20000000000 */
[----:B------:R-:W-:-:S03]  /*0b70*/  SHF.R.S32.HI R23, RZ, 0x1f, R9 ;  /* 0x0000001fff177819 */ /* 0x000fc60000011409 */
[----:B------:R-:W0:Y:S01]  /*0b80*/  @P4 LDC.64 R4, c[0x0][0x3a0] ;  /* 0x0000e800ff044b82 */ /* 0x000e220000000a00 */
[----:B------:R-:W-:Y:S02]  /*0b90*/  ISETP.GE.AND P2, PT, R18, R15, PT ;  /* 0x0000000f1200720c */ /* 0x000fe40003f46270 */
[CC--:B------:R-:W-:Y:S02]  /*0ba0*/  IADD3 R18, P5, PT, R12.reuse, R9.reuse, RZ ;  /* 0x000000090c127210 */ /* 0x0c0fe40007fbe0ff */
[----:B------:R-:W-:Y:S01]  /*0bb0*/  @P4 IADD3 R21, PT, PT, R12, R9, RZ ;  /* 0x000000090c154210 */ /* 0x000fe20007ffe0ff */
[----:B------:R-:W-:-:S04]  /*0bc0*/  VIADD R9, R9, 0x4 ;  /* 0x0000000409097836 */ /* 0x000fc80000000000 */
[----:B0-----:R-:W-:-:S04]  /*0bd0*/  @P4 IMAD.WIDE R4, R21, 0x4, R4 ;  /* 0x0000000415044825 */ /* 0x001fc800078e0204 */
[----:B--2---:R-:W-:-:S04]  /*0be0*/  FADD R0, -R11, R0 ;  /* 0x000000000b007221 */ /* 0x004fc80000000100 */
[----:B------:R-:W-:-:S04]  /*0bf0*/  FFMA R13, R0, R14, R11 ;  /* 0x0000000e000d7223 */ /* 0x000fc8000000000b */
[----:B------:R-:W-:Y:S01]  /*0c00*/  FADD R3, -R10, R13 ;  /* 0x0000000d0a037221 */ /* 0x000fe20000000100 */
[----:B---3--:R-:W-:-:S03]  /*0c10*/  FADD R0, -R13, R2 ;  /* 0x000000020d007221 */ /* 0x008fc60000000100 */
[-C--:B------:R-:W-:Y:S01]  /*0c20*/  FFMA R10, R3, R14.reuse, R10 ;  /* 0x0000000e030a7223 */ /* 0x080fe2000000000a */
[----:B------:R-:W-:Y:S01]  /*0c30*/  FFMA R17, R0, R14, R13 ;  /* 0x0000000e00117223 */ /* 0x000fe2000000000d */
[----:B------:R-:W0:Y:S02]  /*0c40*/  LDC.64 R2, c[0x0][0x3a0] ;  /* 0x0000e800ff027b82 */ /* 0x000e240000000a00 */
[----:B------:R-:W-:Y:S01]  /*0c50*/  @P4 FFMA R13, R13, 2, -R10 ;  /* 0x400000000d0d4823 */ /* 0x000fe2000000080a */
[----:B------:R-:W-:Y:S01]  /*0c60*/  FADD R11, -R10, R17 ;  /* 0x000000110a0b7221 */ /* 0x000fe20000000100 */
[----:B----4-:R-:W-:-:S03]  /*0c70*/  FADD R24, -R17, R24 ;  /* 0x0000001811187221 */ /* 0x010fc60000000100 */
[-C--:B------:R-:W-:Y:S01]  /*0c80*/  FFMA R0, R11, R14.reuse, R10 ;  /* 0x0000000e0b007223 */ /* 0x080fe2000000000a */
[----:B------:R-:W-:Y:S01]  /*0c90*/  FFMA R19, R24, R14, R17 ;  /* 0x0000000e18137223 */ /* 0x000fe20000000011 */
[----:B------:R1:W-:Y:S02]  /*0ca0*/  @P4 STG.E desc[UR6][R4.64], R13 ;  /* 0x0000000d04004986 */ /* 0x0003e4000c101906 */
[----:B------:R-:W-:Y:S01]  /*0cb0*/  @P3 FFMA R17, R17, 2, -R0 ;  /* 0x4000000011113823 */ /* 0x000fe20000000800 */
[----:B------:R-:W-:Y:S01]  /*0cc0*/  FADD R11, -R0, R19 ;  /* 0x00000013000b7221 */ /* 0x000fe20000000100 */
[----:B-----5:R-:W-:-:S03]  /*0cd0*/  FADD R22, -R19, R8 ;  /* 0x0000000813167221 */ /* 0x020fc60000000100 */
[-C--:B------:R-:W-:Y:S01]  /*0ce0*/  FFMA R8, R11, R14.reuse, R0 ;  /* 0x0000000e0b087223 */ /* 0x080fe20000000000 */
[----:B------:R-:W-:Y:S01]  /*0cf0*/  FFMA R11, R22, R14, R19 ;  /* 0x0000000e160b7223 */ /* 0x000fe20000000013 */
[----:B------:R-:W-:Y:S02]  /*0d00*/  LEA.HI.X.SX32 R22, R12, R23, 0x1, P5 ;  /* 0x000000170c167211 */ /* 0x000fe400028f0eff */
[----:B------:R-:W-:Y:S01]  /*0d10*/  @P2 FFMA R19, R19, 2, -R8 ;  /* 0x4000000013132823 */ /* 0x000fe20000000808 */
[----:B------:R-:W-:Y:S01]  /*0d20*/  FADD R23, -R8, R11 ;  /* 0x0000000b08177221 */ /* 0x000fe20000000100 */
[----:B0-----:R-:W-:-:S03]  /*0d30*/  LEA R2, P5, R18, R2, 0x2 ;  /* 0x0000000212027211 */ /* 0x001fc600078a10ff */
[----:B------:R-:W-:Y:S01]  /*0d40*/  FFMA R10, R23, R14, R8 ;  /* 0x0000000e170a7223 */ /* 0x000fe20000000008 */
[----:B------:R-:W-:-:S03]  /*0d50*/  LEA.HI.X R3, R18, R3, R22, 0x2, P5 ;  /* 0x0000000312037211 */ /* 0x000fc600028f1416 */
[----:B------:R-:W-:Y:S02]  /*0d60*/  @P1 FFMA R21, R11, 2, -R10 ;  /* 0x400000000b151823 */ /* 0x000fe4000000080a */
[----:B------:R1:W-:Y:S04]  /*0d70*/  @P3 STG.E desc[UR6][R2.64+0x4], R17 ;  /* 0x0000041102003986 */ /* 0x0003e8000c101906 */
[----:B------:R1:W-:Y:S04]  /*0d80*/  @P2 STG.E desc[UR6][R2.64+0x8], R19 ;  /* 0x0000081302002986 */ /* 0x0003e8000c101906 */
[----:B------:R1:W-:Y:S02]  /*0d90*/  @P1 STG.E desc[UR6][R2.64+0xc], R21 ;  /* 0x00000c1502001986 */ /* 0x0003e4000c101906 */
.L_x_22:
[----:B------:R-:W-:Y:S05]  /*0da0*/  @!P0 EXIT ;  /* 0x000000000000894d */ /* 0x000fea0003800000 */
[----:B------:R-:W-:-:S13]  /*0db0*/  ISETP.NE.AND P0, PT, R20, 0x1, PT ;  /* 0x000000011400780c */ /* 0x000fda0003f05270 */
[----:B------:R-:W-:Y:S05]  /*0dc0*/  @!P0 BRA `(.L_x_23) ;  /* 0x0000000000748947 */ /* 0x000fea0003800000 */
[----:B-1----:R-:W-:-:S05]  /*0dd0*/  IMAD.WIDE R4, R9, 0x4, R6 ;  /* 0x0000000409047825 */ /* 0x002fca00078e0206 */
[----:B------:R-:W2:Y:S04]  /*0de0*/  LDG.E.CONSTANT R0, desc[UR6][R4.64] ;  /* 0x0000000604007981 */ /* 0x000ea8000c1e9900 */
[----:B------:R-:W3:Y:S01]  /*0df0*/  LDG.E.CONSTANT R8, desc[UR6][R4.64+0x4] ;  /* 0x0000040604087981 */ /* 0x000ee2000c1e9900 */
[C---:B------:R-:W-:Y:S02]  /*0e00*/  ISETP.GE.AND P0, PT, R9.reuse, R15, PT ;  /* 0x0000000f0900720c */ /* 0x040fe40003f06270 */
[----:B------:R-:W-:-:S04]  /*0e10*/  IADD3 R18, PT, PT, R9, 0x1, RZ ;  /* 0x0000000109127810 */ /* 0x000fc80007ffe0ff */
[----:B------:R-:W-:-:S07]  /*0e20*/  ISETP.GE.AND P1, PT, R18, R15, PT ;  /* 0x0000000f1200720c */ /* 0x000fce0003f26270 */
[----:B------:R-:W0:Y:S01]  /*0e30*/  @P0 LDC.64 R2, c[0x0][0x3a0] ;  /* 0x0000e800ff020b82 */ /* 0x000e220000000a00 */
[----:B------:R-:W-:-:S05]  /*0e40*/  @P0 IADD3 R13, PT, PT, R12, R9, RZ ;  /* 0x000000090c0d0210 */ /* 0x000fca0007ffe0ff */
[----:B0-----:R-:W-:-:S04]  /*0e50*/  @P0 IMAD.WIDE R2, R13, 0x4, R2 ;  /* 0x000000040d020825 */ /* 0x001fc800078e0202 */
[----:B--2---:R-:W-:-:S04]  /*0e60*/  FADD R0, -R11, R0 ;  /* 0x000000000b007221 */ /* 0x004fc80000000100 */
[----:B------:R-:W-:-:S04]  /*0e70*/  FFMA R0, R0, R14, R11 ;  /* 0x0000000e00007223 */ /* 0x000fc8000000000b */
[----:B------:R-:W-:-:S04]  /*0e80*/  FADD R11, -R10, R0 ;  /* 0x000000000a0b7221 */ /* 0x000fc80000000100 */
[----:B------:R-:W-:Y:S01]  /*0e90*/  FFMA R10, R11, R14, R10 ;  /* 0x0000000e0b0a7223 */ /* 0x000fe2000000000a */
[----:B---3--:R-:W-:-:S03]  /*0ea0*/  FADD R11, -R0, R8 ;  /* 0x00000008000b7221 */ /* 0x008fc60000000100 */
[----:B------:R-:W-:Y:S01]  /*0eb0*/  @P0 FFMA R13, R0, 2, -R10 ;  /* 0x40000000000d0823 */ /* 0x000fe2000000080a */
[----:B------:R-:W-:-:S04]  /*0ec0*/  FFMA R11, R11, R14, R0 ;  /* 0x0000000e0b0b7223 */ /* 0x000fc80000000000 */
[----:B------:R0:W-:Y:S01]  /*0ed0*/  @P0 STG.E desc[UR6][R2.64], R13 ;  /* 0x0000000d02000986 */ /* 0x0001e2000c101906 */
[----:B------:R-:W-:-:S04]  /*0ee0*/  FADD R5, -R10, R11 ;  /* 0x0000000b0a057221 */ /* 0x000fc80000000100 */
[----:B------:R-:W-:Y:S01]  /*0ef0*/  FFMA R10, R5, R14, R10 ;  /* 0x0000000e050a7223 */ /* 0x000fe2000000000a */
[----:B------:R-:W-:Y:S06]  /*0f00*/  @!P1 BRA `(.L_x_24) ;  /* 0x0000000000209947 */ /* 0x000fec0003800000 */
[----:B------:R-:W1:Y:S01]  /*0f10*/  LDC.64 R4, c[0x0][0x3a0] ;  /* 0x0000e800ff047b82 */ /* 0x000e620000000a00 */
[----:B0-----:R-:W-:Y:S02]  /*0f20*/  SHF.R.S32.HI R3, RZ, 0x1f, R9 ;  /* 0x0000001fff037819 */ /* 0x001fe40000011409 */
[----:B------:R-:W-:-:S04]  /*0f30*/  IADD3 R0, P0, PT, R12, R9, RZ ;  /* 0x000000090c007210 */ /* 0x000fc80007f1e0ff */
[----:B------:R-:W-:Y:S02]  /*0f40*/  LEA.HI.X.SX32 R3, R12, R3, 0x1, P0 ;  /* 0x000000030c037211 */ /* 0x000fe400000f0eff */
[----:B-1----:R-:W-:-:S04]  /*0f50*/  LEA R2, P0, R0, R4, 0x2 ;  /* 0x0000000400027211 */ /* 0x002fc800078010ff */
[----:B------:R-:W-:Y:S01]  /*0f60*/  LEA.HI.X R3, R0, R5, R3, 0x2, P0 ;  /* 0x0000000500037211 */ /* 0x000fe200000f1403 */
[----:B------:R-:W-:-:S05]  /*0f70*/  FFMA R5, R11, 2, -R10 ;  /* 0x400000000b057823 */ /* 0x000fca000000080a */
[----:B------:R1:W-:Y:S03]  /*0f80*/  STG.E desc[UR6][R2.64+0x4], R5 ;  /* 0x0000040502007986 */ /* 0x0003e6000c101906 */
.L_x_24:
[----:B------:R-:W-:-:S07]  /*0f90*/  VIADD R9, R9, 0x2 ;  /* 0x0000000209097836 */ /* 0x000fce0000000000 */
.L_x_23:
[----:B------:R-:W-:-:S04]  /*0fa0*/  LOP3.LUT R16, R16, 0x1, RZ, 0xc0, !PT ;  /* 0x0000000110107812 */ /* 0x000fc800078ec0ff */
[----:B------:R-:W-:-:S13]  /*0fb0*/  ISETP.NE.U32.AND P0, PT, R16, 0x1, PT ;  /* 0x000000011000780c */ /* 0x000fda0003f05070 */
[----:B------:R-:W-:Y:S05]  /*0fc0*/  @P0 EXIT ;  /* 0x000000000000094d */ /* 0x000fea0003800000 */
[----:B------:R-:W-:-:S06]  /*0fd0*/  IMAD.WIDE R6, R9, 0x4, R6 ;  /* 0x0000000409067825 */ /* 0x000fcc00078e0206 */
[----:B------:R2:W5:Y:S01]  /*0fe0*/  LDG.E.CONSTANT R6, desc[UR6][R6.64] ;  /* 0x0000000606067981 */ /* 0x000562000c1e9900 */
[----:B------:R-:W-:-:S13]  /*0ff0*/  ISETP.GE.AND P0, PT, R9, R15, PT ;  /* 0x0000000f0900720c */ /* 0x000fda0003f06270 */
[----:B--2---:R-:W-:Y:S05]  /*1000*/  @!P0 EXIT ;  /* 0x000000000000894d */ /* 0x004fea0003800000 */
[----:B01----:R-:W0:Y:S01]  /*1010*/  LDC.64 R2, c[0x0][0x3a0] ;  /* 0x0000e800ff027b82 */ /* 0x003e220000000a00 */
[----:B-----5:R-:W-:Y:S01]  /*1020*/  FADD R6, R6, -R11 ;  /* 0x8000000b06067221 */ /* 0x020fe20000000000 */
[----:B------:R-:W-:-:S03]  /*1030*/  IADD3 R9, PT, PT, R12, R9, RZ ;  /* 0x000000090c097210 */ /* 0x000fc60007ffe0ff */
[----:B------:R-:W-:-:S04]  /*1040*/  FFMA R7, R6, R14, R11 ;  /* 0x0000000e06077223 */ /* 0x000fc8000000000b */
[----:B------:R-:W-:-:S04]  /*1050*/  FADD R5, R7, -R10 ;  /* 0x8000000a07057221 */ /* 0x000fc80000000000 */
[----:B------:R-:W-:-:S04]  /*1060*/  FFMA R10, R5, R14, R10 ;  /* 0x0000000e050a7223 */ /* 0x000fc8000000000a */
[----:B------:R-:W-:Y:S01]  /*1070*/  FFMA R5, R7, 2, -R10 ;  /* 0x4000000007057823 */ /* 0x000fe2000000080a */
[----:B0-----:R-:W-:-:S05]  /*1080*/  IMAD.WIDE R2, R9, 0x4, R2 ;  /* 0x0000000409027825 */ /* 0x001fca00078e0202 */
[----:B------:R-:W-:Y:S01]  /*1090*/  STG.E desc[UR6][R2.64], R5 ;  /* 0x0000000502007986 */ /* 0x000fe2000c101906 */
[----:B------:R-:W-:Y:S05]  /*10a0*/  EXIT ;  /* 0x000000000000794d */ /* 0x000fea0003800000 */
        .weak           $__internal_1_$__cuda_sm3x_div_rn_noftz_f32_slowpath
        .type           $__internal_1_$__cuda_sm3x_div_rn_noftz_f32_slowpath,@function
        .size           $__internal_1_$__cuda_sm3x_div_rn_noftz_f32_slowpath,(.L_x_35 - $__internal_1_$__cuda_sm3x_div_rn_noftz_f32_slowpath)
$__internal_1_$__cuda_sm3x_div_rn_noftz_f32_slowpath:
[--C-:B------:R-:W-:Y:S01]  /*10b0*/  SHF.R.U32.HI R0, RZ, 0x17, R3.reuse ;  /* 0x00000017ff007819 */ /* 0x100fe20000011603 */
[----:B------:R-:W-:-:S03]  /*10c0*/  IMAD.MOV.U32 R6, RZ, RZ, R3 ;  /* 0x000000ffff067224 */ /* 0x000fc600078e0003 */
[----:B------:R-:W-:-:S04]  /*10d0*/  LOP3.LUT R4, R0, 0xff, RZ, 0xc0, !PT ;  /* 0x000000ff00047812 */ /* 0x000fc800078ec0ff */
[----:B------:R-:W-:-:S04]  /*10e0*/  IADD3 R7, PT, PT, R4, -0x1, RZ ;  /* 0xffffffff04077810 */ /* 0x000fc80007ffe0ff */
[----:B------:R-:W-:-:S13]  /*10f0*/  ISETP.GT.U32.AND P0, PT, R7, 0xfd, PT ;  /* 0x000000fd0700780c */ /* 0x000fda0003f04070 */
[----:B------:R-:W-:Y:S01]  /*1100*/  @!P0 MOV R5, RZ ;  /* 0x000000ff00058202 */ /* 0x000fe20000000f00 */
[----:B------:R-:W-:Y:S06]  /*1110*/  @!P0 BRA `(.L_x_25) ;  /* 0x0000000000408947 */ /* 0x000fec0003800000 */
[----:B------:R-:W-:Y:S02]  /*1120*/  FSETP.GTU.FTZ.AND P0, PT, |R3|, +INF , PT ;  /* 0x7f8000000300780b */ /* 0x000fe40003f1c200 */
[----:B------:R-:W-:-:S11]  /*1130*/  MOV R0, R3 ;  /* 0x0000000300007202 */ /* 0x000fd60000000f00 */
[----:B------:R-:W-:Y:S05]  /*1140*/  @P0 BRA `(.L_x_26) ;  /* 0x0000000400280947 */ /* 0x000fea0003800000 */
[----:B------:R-:W-:-:S05]  /*1150*/  IMAD.MOV.U32 R3, RZ, RZ, 0x40000000 ;  /* 0x40000000ff037424 */ /* 0x000fca00078e00ff */
        /* <DEDUP_REMOVED lines=8> */
[----:B------:R-:W-:Y:S01]  /*11e0*/  ISETP.GE.AND P0, PT, R7, RZ, PT ;  /* 0x000000ff0700720c */ /* 0x000fe20003f06270 */
[----:B------:R-:W-:-:S12]  /*11f0*/  HFMA2 R5, -RZ, RZ, 0, 0 ;  /* 0x00000000ff057431 */ /* 0x000fd800000001ff */
[----:B------:R-:W-:Y:S01]  /*1200*/  @!P0 FFMA R6, R0, 1.84467440737095516160e+19, RZ ;  /* 0x5f80000000068823 */ /* 0x000fe200000000ff */
[----:B------:R-:W-:-:S07]  /*1210*/  @!P0 IADD3 R5, PT, PT, R5, 0x40, RZ ;  /* 0x0000004005058810 */ /* 0x000fce0007ffe0ff */
.L_x_25:
[----:B------:R-:W-:Y:S01]  /*1220*/  LEA R3, R4, 0xc0800000, 0x17 ;  /* 0xc080000004037811 */ /* 0x000fe200078eb8ff */
[----:B------:R-:W-:Y:S01]  /*1230*/  UMOV UR4, 0x40000000 ;  /* 0x4000000000047882 */ /* 0x000fe20000000000 */
[----:B------:R-:W-:Y:S01]  /*1240*/  IADD3 R4, PT, PT, R5, 0x80, -R4 ;  /* 0x0000008005047810 */ /* 0x000fe20007ffe804 */
[----:B------:R-:W-:Y:S02]  /*1250*/  UIADD3 UR4, UPT, UPT, UR4, -0x800000, URZ ;  /* 0xff80000004047890 */ /* 0x000fe4000fffe0ff */
[----:B------:R-:W-:-:S04]  /*1260*/  IMAD.IADD R6, R6, 0x1, -R3 ;  /* 0x0000000106067824 */ /* 0x000fc800078e0a03 */
        /* <DEDUP_REMOVED lines=11> */
[----:B------:R-:W-:-:S04]  /*1320*/  IADD3 R9, PT, PT, R6, R4, RZ ;  /* 0x0000000406097210 */ /* 0x000fc80007ffe0ff */
[----:B------:R-:W-:-:S04]  /*1330*/  IADD3 R5, PT, PT, R9, -0x1, RZ ;  /* 0xffffffff09057810 */ /* 0x000fc80007ffe0ff */
        /* <DEDUP_REMOVED lines=10> */
[-CC-:B------:R-:W-:Y:S01]  /*13e0*/  FFMA.RM R5, R0, R8.reuse, R7.reuse ;  /* 0x0000000800057223 */ /* 0x180fe20000004007 */
[C---:B------:R-:W-:Y:S02]  /*13f0*/  ISETP.NE.AND P2, PT, R9.reuse, RZ, PT ;  /* 0x000000ff0900720c */ /* 0x040fe40003f45270 */
[C---:B------:R-:W-:Y:S02]  /*1400*/  ISETP.NE.AND P1, PT, R9.reuse, RZ, PT ;  /* 0x000000ff0900720c */ /* 0x040fe40003f25270 */
[----:B------:R-:W-:Y:S01]  /*1410*/  LOP3.LUT R6, R4, 0x7fffff, RZ, 0xc0, !PT ;  /* 0x007fffff04067812 */ /* 0x000fe200078ec0ff */
[----:B------:R-:W-:Y:S01]  /*1420*/  FFMA.RP R4, R0, R8, R7 ;  /* 0x0000000800047223 */ /* 0x000fe20000008007 */
[C---:B------:R-:W-:Y:S01]  /*1430*/  VIADD R7, R9.reuse, 0x20 ;  /* 0x0000002009077836 */ /* 0x040fe20000000000 */
[----:B------:R-:W-:Y:S02]  /*1440*/  IADD3 R0, PT, PT, -R9, RZ, RZ ;  /* 0x000000ff09007210 */ /* 0x000fe40007ffe1ff */
[----:B------:R-:W-:-:S02]  /*1450*/  LOP3.LUT R6, R6, 0x800000, RZ, 0xfc, !PT ;  /* 0x0080000006067812 */ /* 0x000fc400078efcff */
[----:B------:R-:W-:Y:S02]  /*1460*/  FSETP.NEU.FTZ.AND P0, PT, R4, R5, PT ;  /* 0x000000050400720b */ /* 0x000fe40003f1d000 */
[----:B------:R-:W-:Y:S02]  /*1470*/  SHF.L.U32 R7, R6, R7, RZ ;  /* 0x0000000706077219 */ /* 0x000fe400000006ff */
[----:B------:R-:W-:Y:S02]  /*1480*/  SEL R5, R0, RZ, P2 ;  /* 0x000000ff00057207 */ /* 0x000fe40001000000 */
[----:B------:R-:W-:Y:S02]  /*1490*/  ISETP.NE.AND P1, PT, R7, RZ, P1 ;  /* 0x000000ff0700720c */ /* 0x000fe40000f25270 */
[----:B------:R-:W-:Y:S02]  /*14a0*/  SHF.R.U32.HI R5, RZ, R5, R6 ;  /* 0x00000005ff057219 */ /* 0x000fe40000011606 */
[----:B------:R-:W-:-:S02]  /*14b0*/  PLOP3.LUT P0, PT, P0, P1, PT, 0xf8, 0x8f ;  /* 0x00000000008f781c */ /* 0x000fc40000703f70 */
[----:B------:R-:W-:Y:S02]  /*14c0*/  SHF.R.U32.HI R7, RZ, 0x1, R5 ;  /* 0x00000001ff077819 */ /* 0x000fe40000011605 */
[----:B------:R-:W-:-:S04]  /*14d0*/  SEL R0, RZ, 0x1, !P0 ;  /* 0x00000001ff007807 */ /* 0x000fc80004000000 */
[----:B------:R-:W-:-:S04]  /*14e0*/  LOP3.LUT R0, R0, 0x1, R7, 0xf8, !PT ;  /* 0x0000000100007812 */ /* 0x000fc800078ef807 */
[----:B------:R-:W-:-:S04]  /*14f0*/  LOP3.LUT R0, R0, R5, RZ, 0xc0, !PT ;  /* 0x0000000500007212 */ /* 0x000fc800078ec0ff */
[----:B------:R-:W-:-:S04]  /*1500*/  IADD3 R0, PT, PT, R7, R0, RZ ;  /* 0x0000000007007210 */ /* 0x000fc80007ffe0ff */
[----:B------:R-:W-:Y:S01]  /*1510*/  LOP3.LUT R3, R0, R3, RZ, 0xfc, !PT ;  /* 0x0000000300037212 */ /* 0x000fe200078efcff */
[----:B------:R-:W-:Y:S06]  /*1520*/  BRA `(.L_x_32) ;  /* 0x0000000000347947 */ /* 0x000fec0003800000 */
.L_x_31:
[----:B------:R-:W-:-:S04]  /*1530*/  LOP3.LUT R3, R3, 0x80000000, RZ, 0xc0, !PT ;  /* 0x8000000003037812 */ /* 0x000fc800078ec0ff */
[----:B------:R-:W-:Y:S01]  /*1540*/  LOP3.LUT R3, R3, 0x7f800000, RZ, 0xfc, !PT ;  /* 0x7f80000003037812 */ /* 0x000fe200078efcff */
[----:B------:R-:W-:Y:S06]  /*1550*/  BRA `(.L_x_32) ;  /* 0x0000000000287947 */ /* 0x000fec0003800000 */
.L_x_30:
[----:B------:R-:W-:Y:S01]  /*1560*/  IMAD R3, R4, 0x800000, R3 ;  /* 0x0080000004037824 */ /* 0x000fe200078e0203 */
[----:B------:R-:W-:Y:S06]  /*1570*/  BRA `(.L_x_32) ;  /* 0x0000000000207947 */ /* 0x000fec0003800000 */
.L_x_29:
[----:B------:R-:W-:-:S04]  /*1580*/  LOP3.LUT R3, R6, 0x80000000, R3, 0x48, !PT ;  /* 0x8000000006037812 */ /* 0x000fc800078e4803 */
[----:B------:R-:W-:Y:S01]  /*1590*/  LOP3.LUT R3, R3, 0x7f800000, RZ, 0xfc, !PT ;  /* 0x7f80000003037812 */ /* 0x000fe200078efcff */
[----:B------:R-:W-:Y:S06]  /*15a0*/  BRA `(.L_x_32) ;  /* 0x0000000000147947 */ /* 0x000fec0003800000 */
.L_x_28:
[----:B------:R-:W-:Y:S01]  /*15b0*/  LOP3.LUT R3, R6, 0x80000000, R3, 0x48, !PT ;  /* 0x8000000006037812 */ /* 0x000fe200078e4803 */
[----:B------:R-:W-:Y:S06]  /*15c0*/  BRA `(.L_x_32) ;  /* 0x00000000000c7947 */ /* 0x000fec0003800000 */
.L_x_27:
[----:B------:R-:W0:Y:S01]  /*15d0*/  MUFU.RSQ R3, -QNAN ;  /* 0xffc0000000037908 */ /* 0x000e220000001400 */
[----:B------:R-:W-:Y:S05]  /*15e0*/  BRA `(.L_x_32) ;  /* 0x0000000000047947 */ /* 0x000fea0003800000 */
.L_x_26:
[----:B------:R-:W-:-:S07]  /*15f0*/  FADD.FTZ R3, R0, 2 ;  /* 0x4000000000037421 */ /* 0x000fce0000010000 */
.L_x_32:
[----:B0-----:R-:W-:Y:S01]  /*1600*/  MOV R14, R3 ;  /* 0x00000003000e7202 */ /* 0x001fe20000000f00 */
[----:B------:R-:W-:-:S04]  /*1610*/  HFMA2 R3, -RZ, RZ, 0, 0 ;  /* 0x00000000ff037431 */ /* 0x000fc800000001ff */
[----:B------:R-:W-:Y:S05]  /*1620*/  RET.REL.NODEC R2 `(dema_batch_f32) ;  /* 0xffffffe802747950 */ /* 0x000fea0003c3ffff */
.L_x_33:
        /* <DEDUP_REMOVED lines=13> */
.L_x_35:


//--------------------- .nv.shared.reserved.0     --------------------------
	.section	.nv.shared.reserved.0,"aw",@nobits
	.weak		__nv_reservedSMEM_offset_0_alias
	.size		__nv_reservedSMEM_offset_0_alias, 0, 64
	.other		__nv_reservedSMEM_offset_0_alias,@"STO_CUDA_RESERVED_SHARED STV_DEFAULT"
__nv_reservedSMEM_offset_0_alias:
	.zero		0
	.zero		64


//--------------------- .nv.constant0.dema_many_series_one_param_time_major_f32 --------------------------
	.section	.nv.constant0.dema_many_series_one_param_time_major_f32,"a",@progbits
	.sectionflags	@""
	.align	4
.nv.constant0.dema_many_series_one_param_time_major_f32:
	.zero		936


//--------------------- .nv.constant0.dema_batch_f32 --------------------------
	.section	.nv.constant0.dema_batch_f32,"a",@progbits
	.sectionflags	@""
	.align	4
.nv.constant0.dema_batch_f32:
	.zero		936


//--------------------- SYMBOLS --------------------------

	.type		.nv.reservedSmem.offset0,@object
	.size		.nv.reservedSmem.offset0,0x4
